	.target	sm_90a

	.elftype	@"ET_EXEC"


//--------------------- .note.nv.tkinfo           --------------------------
	.section	.note.nv.tkinfo,"",@"SHT_NOTE"
	.sectionflags	@"SHF_NOTE_NV_TKINFO"
	.tkinfo
        /*0018*/ 	.word	0x00000002
        /*0030*/ 	.string	""
        /*0030*/ 	.string	"ptxas"
        /*0030*/ 	.string	"Cuda compilation tools, release 13.0, V13.0.88"
        /*0030*/ 	.string	"Build cuda_13.0.r13.0/compiler.36424714_0"
        /*0030*/ 	.string	"-arch sm_90a -m 64 "



//--------------------- .note.nv.cuinfo           --------------------------
	.section	.note.nv.cuinfo,"",@"SHT_NOTE"
	.sectionflags	@"SHF_NOTE_NV_CUINFO"
        /*0018*/ 	.short	0x0002
        /*001a*/ 	.short	0x005a
        /*001c*/ 	.short	0x0082
	.zero		2


//--------------------- .nv.info                  --------------------------
	.section	.nv.info,"",@"SHT_CUDA_INFO"
	.align	4


	//----- nvinfo : EIATTR_REGCOUNT
	.align		4
        /*0000*/ 	.byte	0x04, 0x2f
        /*0002*/ 	.short	(.L_12 - .L_11)
	.align		4
.L_11:
        /*0004*/ 	.word	index@(_ZN7cutlass13device_kernelINS_4gemm6kernel13GemmUniversalIN4cute5tupleIJiiiiEEENS1_10collective13CollectiveMmaINS1_37MainloopSm90TmaGmmaWarpSpecializedFP8ILi3ENS5_IJNS4_1CILi1EEESB_SB_EEENS1_35KernelTmaWarpSpecializedCooperativeEEENS5_IJNSA_ILi256EEENSA_ILi128EEENSA_ILi64EEEEEENS_12float_e4m3_tENS5_IJlSB_lEEESJ_SK_NS4_8TiledMMAINS4_8MMA_AtomIJNS4_4SM904GMMA31MMA_64x128x32_F32E4M3E4M3_SS_TNILNSO_7ScaleInE1ELSQ_1EEEEEENS4_6LayoutINS5_IJNSA_ILi2EEESB_SB_EEENS5_IJSB_NSA_ILi0EEESW_EEEEENS5_IJNS4_10UnderscoreESZ_SZ_EEEEENS4_13SM90_TMA_LOADENS4_14ComposedLayoutINS4_7SwizzleILi2ELi4ELi3EEENS4_18smem_ptr_flag_bitsILi8EEENST_INS5_IJNSA_ILi8EEESH_EEENS5_IJSH_SB_EEEEEEEvNS4_8identityES12_S1C_vS1D_EENS_8epilogue10collective6detail29Sm90TmaWarpSpecializedAdapterINS1G_15DefaultEpilogueISJ_SK_SK_NS1F_6thread17LinearCombinationISJ_Li1EffLNS1K_9ScaleType4KindE0ELNS_15FloatRoundStyleE2ESJ_EENS1_15EpilogueDefaultEEEEEvvEEEEvNT_6ParamsE)
        /*0008*/ 	.word	0x000000a8


	//----- nvinfo : EIATTR_FRAME_SIZE
	.align		4
.L_12:
        /*000c*/ 	.byte	0x04, 0x11
        /*000e*/ 	.short	(.L_14 - .L_13)
	.align		4
.L_13:
        /*0010*/ 	.word	index@(_ZN7cutlass13device_kernelINS_4gemm6kernel13GemmUniversalIN4cute5tupleIJiiiiEEENS1_10collective13CollectiveMmaINS1_37MainloopSm90TmaGmmaWarpSpecializedFP8ILi3ENS5_IJNS4_1CILi1EEESB_SB_EEENS1_35KernelTmaWarpSpecializedCooperativeEEENS5_IJNSA_ILi256EEENSA_ILi128EEENSA_ILi64EEEEEENS_12float_e4m3_tENS5_IJlSB_lEEESJ_SK_NS4_8TiledMMAINS4_8MMA_AtomIJNS4_4SM904GMMA31MMA_64x128x32_F32E4M3E4M3_SS_TNILNSO_7ScaleInE1ELSQ_1EEEEEENS4_6LayoutINS5_IJNSA_ILi2EEESB_SB_EEENS5_IJSB_NSA_ILi0EEESW_EEEEENS5_IJNS4_10UnderscoreESZ_SZ_EEEEENS4_13SM90_TMA_LOADENS4_14ComposedLayoutINS4_7SwizzleILi2ELi4ELi3EEENS4_18smem_ptr_flag_bitsILi8EEENST_INS5_IJNSA_ILi8EEESH_EEENS5_IJSH_SB_EEEEEEEvNS4_8identityES12_S1C_vS1D_EENS_8epilogue10collective6detail29Sm90TmaWarpSpecializedAdapterINS1G_15DefaultEpilogueISJ_SK_SK_NS1F_6thread17LinearCombinationISJ_Li1EffLNS1K_9ScaleType4KindE0ELNS_15FloatRoundStyleE2ESJ_EENS1_15EpilogueDefaultEEEEEvvEEEEvNT_6ParamsE)
        /*0014*/ 	.word	0x000000f8


	//----- nvinfo : EIATTR_MIN_STACK_SIZE
	.align		4
.L_14:
        /*0018*/ 	.byte	0x04, 0x12
        /*001a*/ 	.short	(.L_16 - .L_15)
	.align		4
.L_15:
        /*001c*/ 	.word	index@(_ZN7cutlass13device_kernelINS_4gemm6kernel13GemmUniversalIN4cute5tupleIJiiiiEEENS1_10collective13CollectiveMmaINS1_37MainloopSm90TmaGmmaWarpSpecializedFP8ILi3ENS5_IJNS4_1CILi1EEESB_SB_EEENS1_35KernelTmaWarpSpecializedCooperativeEEENS5_IJNSA_ILi256EEENSA_ILi128EEENSA_ILi64EEEEEENS_12float_e4m3_tENS5_IJlSB_lEEESJ_SK_NS4_8TiledMMAINS4_8MMA_AtomIJNS4_4SM904GMMA31MMA_64x128x32_F32E4M3E4M3_SS_TNILNSO_7ScaleInE1ELSQ_1EEEEEENS4_6LayoutINS5_IJNSA_ILi2EEESB_SB_EEENS5_IJSB_NSA_ILi0EEESW_EEEEENS5_IJNS4_10UnderscoreESZ_SZ_EEEEENS4_13SM90_TMA_LOADENS4_14ComposedLayoutINS4_7SwizzleILi2ELi4ELi3EEENS4_18smem_ptr_flag_bitsILi8EEENST_INS5_IJNSA_ILi8EEESH_EEENS5_IJSH_SB_EEEEEEEvNS4_8identityES12_S1C_vS1D_EENS_8epilogue10collective6detail29Sm90TmaWarpSpecializedAdapterINS1G_15DefaultEpilogueISJ_SK_SK_NS1F_6thread17LinearCombinationISJ_Li1EffLNS1K_9ScaleType4KindE0ELNS_15FloatRoundStyleE2ESJ_EENS1_15EpilogueDefaultEEEEEvvEEEEvNT_6ParamsE)
        /*0020*/ 	.word	0x000000f8
.L_16:


//--------------------- .nv.compat                --------------------------
	.section	.nv.compat,"",@"SHT_CUDA_COMPAT_INFO"
	.align	4
        /*0000*/ 	.byte	0x02, 0x09, 0x01, 0x00, 0x02, 0x02, 0x04, 0x00, 0x02, 0x05, 0x05, 0x00, 0x03, 0x07, 0x01, 0x01
        /*0010*/ 	.byte	0x02, 0x03, 0x01, 0x00, 0x02, 0x06, 0x01, 0x00, 0x04, 0x0b, 0x08, 0x00, 0x00, 0x00, 0x00, 0x00
        /*0020*/ 	.byte	0x00, 0x00, 0x00, 0x00


//--------------------- .nv.info._ZN7cutlass13device_kernelINS_4gemm6kernel13GemmUniversalIN4cute5tupleIJiiiiEEENS1_10collective13CollectiveMmaINS1_37MainloopSm90TmaGmmaWarpSpecializedFP8ILi3ENS5_IJNS4_1CILi1EEESB_SB_EEENS1_35KernelTmaWarpSpecializedCooperativeEEENS5_IJNSA_ILi256EEENSA_ILi128EEENSA_ILi64EEEEEENS_12float_e4m3_tENS5_IJlSB_lEEESJ_SK_NS4_8TiledMMAINS4_8MMA_AtomIJNS4_4SM904GMMA31MMA_64x128x32_F32E4M3E4M3_SS_TNILNSO_7ScaleInE1ELSQ_1EEEEEENS4_6LayoutINS5_IJNSA_ILi2EEESB_SB_EEENS5_IJSB_NSA_ILi0EEESW_EEEEENS5_IJNS4_10UnderscoreESZ_SZ_EEEEENS4_13SM90_TMA_LOADENS4_14ComposedLayoutINS4_7SwizzleILi2ELi4ELi3EEENS4_18smem_ptr_flag_bitsILi8EEENST_INS5_IJNSA_ILi8EEESH_EEENS5_IJSH_SB_EEEEEEEvNS4_8identityES12_S1C_vS1D_EENS_8epilogue10collective6detail29Sm90TmaWarpSpecializedAdapterINS1G_15DefaultEpilogueISJ_SK_SK_NS1F_6thread17LinearCombinationISJ_Li1EffLNS1K_9ScaleType4KindE0ELNS_15FloatRoundStyleE2ESJ_EENS1_15EpilogueDefaultEEEEEvvEEEEvNT_6ParamsE --------------------------
	.section	.nv.info._ZN7cutlass13device_kernelINS_4gemm6kernel13GemmUniversalIN4cute5tupleIJiiiiEEENS1_10collective13CollectiveMmaINS1_37MainloopSm90TmaGmmaWarpSpecializedFP8ILi3ENS5_IJNS4_1CILi1EEESB_SB_EEENS1_35KernelTmaWarpSpecializedCooperativeEEENS5_IJNSA_ILi256EEENSA_ILi128EEENSA_ILi64EEEEEENS_12float_e4m3_tENS5_IJlSB_lEEESJ_SK_NS4_8TiledMMAINS4_8MMA_AtomIJNS4_4SM904GMMA31MMA_64x128x32_F32E4M3E4M3_SS_TNILNSO_7ScaleInE1ELSQ_1EEEEEENS4_6LayoutINS5_IJNSA_ILi2EEESB_SB_EEENS5_IJSB_NSA_ILi0EEESW_EEEEENS5_IJNS4_10UnderscoreESZ_SZ_EEEEENS4_13SM90_TMA_LOADENS4_14ComposedLayoutINS4_7SwizzleILi2ELi4ELi3EEENS4_18smem_ptr_flag_bitsILi8EEENST_INS5_IJNSA_ILi8EEESH_EEENS5_IJSH_SB_EEEEEEEvNS4_8identityES12_S1C_vS1D_EENS_8epilogue10collective6detail29Sm90TmaWarpSpecializedAdapterINS1G_15DefaultEpilogueISJ_SK_SK_NS1F_6thread17LinearCombinationISJ_Li1EffLNS1K_9ScaleType4KindE0ELNS_15FloatRoundStyleE2ESJ_EENS1_15EpilogueDefaultEEEEEvvEEEEvNT_6ParamsE,"",@"SHT_CUDA_INFO"
	.sectionflags	@""
	.align	4


	//----- nvinfo : EIATTR_CUDA_API_VERSION
	.align		4
        /*0000*/ 	.byte	0x04, 0x37
        /*0002*/ 	.short	(.L_18 - .L_17)
.L_17:
        /*0004*/ 	.word	0x00000082


	//----- nvinfo : EIATTR_KPARAM_INFO
	.align		4
.L_18:
        /*0008*/ 	.byte	0x04, 0x17
        /*000a*/ 	.short	(.L_20 - .L_19)
.L_19:
        /*000c*/ 	.word	0x00000000
        /*0010*/ 	.short	0x0000
        /*0012*/ 	.short	0x0070
        /*0014*/ 	.byte	0x00, 0xf0, 0x01, 0x10


	//----- nvinfo : EIATTR_SPARSE_MMA_MASK
	.align		4
.L_20:
        /*0018*/ 	.byte	0x03, 0x50
        /*001a*/ 	.short	0x0000


	//----- nvinfo : EIATTR_MAXREG_COUNT
	.align		4
        /*001c*/ 	.byte	0x03, 0x1b
        /*001e*/ 	.short	0x00a8


	//----- nvinfo : EIATTR_NUM_BARRIERS
	.align		4
        /*0020*/ 	.byte	0x02, 0x4c
        /*0022*/ 	.byte	0x01
	.zero		1


	//----- nvinfo : EIATTR_ANNOTATIONS
	.align		4
        /*0024*/ 	.byte	0x04, 0x55
        /*0026*/ 	.short	(.L_22 - .L_21)


	//   ....[0]....
.L_21:
        /*0028*/ 	.word	0x00000001
        /*002c*/ 	.byte	0x70, 0x05, 0x00, 0x00, 0x01, 0x00, 0x00, 0x00, 0x90, 0x05, 0x00, 0x00, 0x01, 0x00, 0x00, 0x00
        /* <DEDUP_REMOVED lines=190> */
        /*0c1c*/ 	.byte	0x50, 0x01, 0x01, 0x00, 0x01, 0x00, 0x00, 0x00, 0xa0, 0x01, 0x01, 0x00


	//----- nvinfo : EIATTR_MERCURY_ISA_VERSION
	.align		4
.L_22:
        /*0c28*/ 	.byte	0x03, 0x5f
        /*0c2a*/ 	.short	0x0101


	//----- nvinfo : EIATTR_INT_WARP_WIDE_INSTR_OFFSETS
	.align		4
        /*0c2c*/ 	.byte	0x04, 0x31
        /*0c2e*/ 	.short	(.L_24 - .L_23)


	//   ....[0]....
.L_23:
        /*0c30*/ 	.word	0x00000440


	//   ....[1]....
        /*0c34*/ 	.word	0x00000450


	//   ....[2]....
        /*0c38*/ 	.word	0x00000580


	//----- nvinfo : EIATTR_COOP_GROUP_MASK_REGIDS
	.align		4
.L_24:
        /*0c3c*/ 	.byte	0x04, 0x29
        /*0c3e*/ 	.short	(.L_26 - .L_25)


	//   ....[0]....
.L_25:
        /*0c40*/ 	.word	0xffffffff


	//   ....[1]....
        /*0c44*/ 	.word	0xffffffff


	//   ....[2]....
        /*0c48*/ 	.word	0xffffffff


	//   ....[3]....
        /*0c4c*/ 	.word	0xffffffff


	//   ....[4]....
        /*0c50*/ 	.word	0xffffffff


	//----- nvinfo : EIATTR_COOP_GROUP_INSTR_OFFSETS
	.align		4
.L_26:
        /*0c54*/ 	.byte	0x04, 0x28
        /*0c56*/ 	.short	(.L_28 - .L_27)


	//   ....[0]....
.L_27:
        /*0c58*/ 	.word	0x00000070


	//   ....[1]....
        /*0c5c*/ 	.word	0x00000080


	//   ....[2]....
        /*0c60*/ 	.word	0x000001a0


	//   ....[3]....
        /*0c64*/ 	.word	0x00000390


	//   ....[4]....
        /*0c68*/ 	.word	0x000012d0


	//----- nvinfo : EIATTR_REG_RECONFIG
	.align		4
.L_28:
        /*0c6c*/ 	.byte	0x01, 0x54
	.zero		2


	//----- nvinfo : EIATTR_MBARRIER_INSTR_OFFSETS
	.align		4
        /*0c70*/ 	.byte	0x04, 0x39
        /*0c72*/ 	.short	(.L_30 - .L_29)


	//   ....[0]....
.L_29:
        /*0c74*/ 	.word	0x00000320
        /*0c78*/ 	.word	0x000000ff
        /*0c7c*/ 	.word	0x00000000
        /*0c80*/ 	.short	0x0100
        /*0c82*/ 	.byte	0x09
	.zero		1


	//   ....[1]....
        /*0c84*/ 	.word	0x00000330
        /*0c88*/ 	.word	0x000000ff
        /*0c8c*/ 	.word	0x00000018
        /*0c90*/ 	.short	0x0100
        /*0c92*/ 	.byte	0x09
	.zero		1


	//   ....[2]....
        /*0c94*/ 	.word	0x00000340
        /*0c98*/ 	.word	0x000000ff
        /*0c9c*/ 	.word	0x00000008
        /*0ca0*/ 	.short	0x0100
        /*0ca2*/ 	.byte	0x09
	.zero		1


	//   ....[3]....
        /*0ca4*/ 	.word	0x00000350
        /*0ca8*/ 	.word	0x000000ff
        /*0cac*/ 	.word	0x00000020
        /*0cb0*/ 	.short	0x0100
        /*0cb2*/ 	.byte	0x09
	.zero		1


	//   ....[4]....
        /*0cb4*/ 	.word	0x00000360
        /*0cb8*/ 	.word	0x000000ff
        /*0cbc*/ 	.word	0x00000010
        /*0cc0*/ 	.short	0x0100
        /*0cc2*/ 	.byte	0x09
	.zero		1


	//   ....[5]....
        /*0cc4*/ 	.word	0x00000370
        /*0cc8*/ 	.word	0x000000ff
        /*0ccc*/ 	.word	0x00000028
        /*0cd0*/ 	.short	0x0100
        /*0cd2*/ 	.byte	0x09
	.zero		1


	//   ....[6]....
        /*0cd4*/ 	.word	0x000005b0
        /*0cd8*/ 	.word	0x000000ff
        /*0cdc*/ 	.word	0x00000040
        /*0ce0*/ 	.short	0x0100
        /*0ce2*/ 	.byte	0x06
	.zero		1


	//   ....[7]....
        /*0ce4*/ 	.word	0x000005c0
        /*0ce8*/ 	.word	0x000000ff
        /*0cec*/ 	.word	0x00000048
        /*0cf0*/ 	.short	0x0100
        /*0cf2*/ 	.byte	0x06
	.zero		1


	//   ....[8]....
        /*0cf4*/ 	.word	0x00001ad0
        /*0cf8*/ 	.word	0x000000ff
        /*0cfc*/ 	.word	0x00000000
        /*0d00*/ 	.short	0x010a
        /*0d02*/ 	.byte	0x06
	.zero		1


	//   ....[9]....
        /*0d04*/ 	.word	0x00001b10
        /*0d08*/ 	.word	0x000000ff
        /*0d0c*/ 	.word	0x00000000
        /*0d10*/ 	.short	0x010a
        /*0d12*/ 	.byte	0x06
	.zero		1


	//   ....[10]....
        /*0d14*/ 	.word	0x00002da0
        /*0d18*/ 	.word	0x000000ff
        /*0d1c*/ 	.word	0x00000000
        /*0d20*/ 	.short	0x010a
        /*0d22*/ 	.byte	0x10
	.zero		1


	//   ....[11]....
        /*0d24*/ 	.word	0x00002de0
        /*0d28*/ 	.word	0x000000ff
        /*0d2c*/ 	.word	0x00000000
        /*0d30*/ 	.short	0x010a
        /*0d32*/ 	.byte	0x10
	.zero		1


	//   ....[12]....
        /*0d34*/ 	.word	0x00003e60
        /*0d38*/ 	.word	0x000000ff
        /*0d3c*/ 	.word	0x00000000
        /*0d40*/ 	.short	0x0101
        /*0d42*/ 	.byte	0x08
	.zero		1


	//   ....[13]....
        /*0d44*/ 	.word	0x00005020
        /*0d48*/ 	.word	0x000000ff
        /*0d4c*/ 	.word	0x00000000
        /*0d50*/ 	.short	0x0101
        /*0d52*/ 	.byte	0x08
	.zero		1


	//   ....[14]....
        /*0d54*/ 	.word	0x0000f450
        /*0d58*/ 	.word	0x0000000d
        /*0d5c*/ 	.word	0x00000018
        /*0d60*/ 	.short	0x010a
        /*0d62*/ 	.byte	0x3f
	.zero		1


	//   ....[15]....
        /*0d64*/ 	.word	0x0000f810
        /*0d68*/ 	.word	0x00000004
        /*0d6c*/ 	.word	0x00000048
        /*0d70*/ 	.short	0x0101
        /*0d72*/ 	.byte	0x3f
	.zero		1


	//   ....[16]....
        /*0d74*/ 	.word	0x0000ff80
        /*0d78*/ 	.word	0x00000007
        /*0d7c*/ 	.word	0x00000000
        /*0d80*/ 	.short	0x010a
        /*0d82*/ 	.byte	0x3f
	.zero		1


	//   ....[17]....
        /*0d84*/ 	.word	0x00010000
        /*0d88*/ 	.word	0x00000009
        /*0d8c*/ 	.word	0x00000000
        /*0d90*/ 	.short	0x010a
        /*0d92*/ 	.byte	0x3f
	.zero		1


	//   ....[18]....
        /*0d94*/ 	.word	0x00010090
        /*0d98*/ 	.word	0x00000003
        /*0d9c*/ 	.word	0x00000000
        /*0da0*/ 	.short	0x010a
        /*0da2*/ 	.byte	0x3f
	.zero		1


	//   ....[19]....
        /*0da4*/ 	.word	0x00010100
        /*0da8*/ 	.word	0x00000003
        /*0dac*/ 	.word	0x00000000
        /*0db0*/ 	.short	0x010a
        /*0db2*/ 	.byte	0x3f
	.zero		1


	//   ....[20]....
        /*0db4*/ 	.word	0x00010170
        /*0db8*/ 	.word	0x00000000
        /*0dbc*/ 	.word	0x00000000
        /*0dc0*/ 	.short	0x010a
        /*0dc2*/ 	.byte	0x3f
	.zero		1


	//   ....[21]....
        /*0dc4*/ 	.word	0x00010250
        /*0dc8*/ 	.word	0x0000000d
        /*0dcc*/ 	.word	0x00000018
        /*0dd0*/ 	.short	0x010a
        /*0dd2*/ 	.byte	0x3f
	.zero		1


	//   ....[22]....
        /*0dd4*/ 	.word	0x00010330
        /*0dd8*/ 	.word	0x00000007
        /*0ddc*/ 	.word	0x00000000
        /*0de0*/ 	.short	0x010a
        /*0de2*/ 	.byte	0x3f
	.zero		1


	//   ....[23]....
        /*0de4*/ 	.word	0x00010380
        /*0de8*/ 	.word	0x00000009
        /*0dec*/ 	.word	0x00000000
        /*0df0*/ 	.short	0x010a
        /*0df2*/ 	.byte	0x3f
	.zero		1


	//----- nvinfo : EIATTR_NUM_MBARRIERS
	.align		4
.L_30:
        /*0df4*/ 	.byte	0x03, 0x38
        /*0df6*/ 	.short	0x0008


	//----- nvinfo : EIATTR_EXIT_INSTR_OFFSETS
	.align		4
        /*0df8*/ 	.byte	0x04, 0x1c
        /*0dfa*/ 	.short	(.L_32 - .L_31)


	//   ....[0]....
.L_31:
        /*0dfc*/ 	.word	0x00000620


	//   ....[1]....
        /*0e00*/ 	.word	0x00000f70


	//   ....[2]....
        /*0e04*/ 	.word	0x0000ea90


	//   ....[3]....
        /*0e08*/ 	.word	0x0000f0e0


	//   ....[4]....
        /*0e0c*/ 	.word	0x000100e0


	//----- nvinfo : EIATTR_MAX_THREADS
	.align		4
.L_32:
        /*0e10*/ 	.byte	0x04, 0x05
        /*0e12*/ 	.short	(.L_34 - .L_33)
.L_33:
        /*0e14*/ 	.word	0x00000180
        /*0e18*/ 	.word	0x00000001
        /*0e1c*/ 	.word	0x00000001


	//----- nvinfo : EIATTR_CRS_STACK_SIZE
	.align		4
.L_34:
        /*0e20*/ 	.byte	0x04, 0x1e
        /*0e22*/ 	.short	(.L_36 - .L_35)
.L_35:
        /*0e24*/ 	.word	0x00000000


	//----- nvinfo : EIATTR_CBANK_PARAM_SIZE
	.align		4
.L_36:
        /*0e28*/ 	.byte	0x03, 0x19
        /*0e2a*/ 	.short	0x0470


	//----- nvinfo : EIATTR_PARAM_CBANK
	.align		4
        /*0e2c*/ 	.byte	0x04, 0x0a
        /*0e2e*/ 	.short	(.L_38 - .L_37)
	.align		4
.L_37:
        /*0e30*/ 	.word	index@(.nv.constant0._ZN7cutlass13device_kernelINS_4gemm6kernel13GemmUniversalIN4cute5tupleIJiiiiEEENS1_10collective13CollectiveMmaINS1_37MainloopSm90TmaGmmaWarpSpecializedFP8ILi3ENS5_IJNS4_1CILi1EEESB_SB_EEENS1_35KernelTmaWarpSpecializedCooperativeEEENS5_IJNSA_ILi256EEENSA_ILi128EEENSA_ILi64EEEEEENS_12float_e4m3_tENS5_IJlSB_lEEESJ_SK_NS4_8TiledMMAINS4_8MMA_AtomIJNS4_4SM904GMMA31MMA_64x128x32_F32E4M3E4M3_SS_TNILNSO_7ScaleInE1ELSQ_1EEEEEENS4_6LayoutINS5_IJNSA_ILi2EEESB_SB_EEENS5_IJSB_NSA_ILi0EEESW_EEEEENS5_IJNS4_10UnderscoreESZ_SZ_EEEEENS4_13SM90_TMA_LOADENS4_14ComposedLayoutINS4_7SwizzleILi2ELi4ELi3EEENS4_18smem_ptr_flag_bitsILi8EEENST_INS5_IJNSA_ILi8EEESH_EEENS5_IJSH_SB_EEEEEEEvNS4_8identityES12_S1C_vS1D_EENS_8epilogue10collective6detail29Sm90TmaWarpSpecializedAdapterINS1G_15DefaultEpilogueISJ_SK_SK_NS1F_6thread17LinearCombinationISJ_Li1EffLNS1K_9ScaleType4KindE0ELNS_15FloatRoundStyleE2ESJ_EENS1_15EpilogueDefaultEEEEEvvEEEEvNT_6ParamsE)
        /*0e34*/ 	.short	0x0210
        /*0e36*/ 	.short	0x0470


	//----- nvinfo : EIATTR_SW_WAR
	.align		4
.L_38:
        /*0e38*/ 	.byte	0x04, 0x36
        /*0e3a*/ 	.short	(.L_40 - .L_39)
.L_39:
        /*0e3c*/ 	.word	0x00000008
.L_40:


//--------------------- .nv.callgraph             --------------------------
	.section	.nv.callgraph,"",@"SHT_CUDA_CALLGRAPH"
	.align	4
	.sectionentsize	8
	.align		4
        /*0000*/ 	.word	0x00000000
	.align		4
        /*0004*/ 	.word	0xffffffff
	.align		4
        /*0008*/ 	.word	0x00000000
	.align		4
        /*000c*/ 	.word	0xfffffffe
	.align		4
        /*0010*/ 	.word	0x00000000
	.align		4
        /*0014*/ 	.word	0xfffffffd
	.align		4
        /*0018*/ 	.word	0x00000000
	.align		4
        /*001c*/ 	.word	0xfffffffc


//--------------------- .nv.constant4             --------------------------
	.section	.nv.constant4,"a",@progbits
	.align	8
	.align		8
.nv.constant4:
        /*0000*/ 	.dword	_ZN39_INTERNAL_e9897945_4_k_cu_50dc417c_41744cuda3std3__45__cpo5beginE
	.align		8
        /*0008*/ 	.dword	_ZN39_INTERNAL_e9897945_4_k_cu_50dc417c_41744cuda3std3__45__cpo3endE
	.align		8
        /*0010*/ 	.dword	_ZN39_INTERNAL_e9897945_4_k_cu_50dc417c_41744cuda3std3__45__cpo6cbeginE
	.align		8
        /*0018*/ 	.dword	_ZN39_INTERNAL_e9897945_4_k_cu_50dc417c_41744cuda3std3__45__cpo4cendE
	.align		8
        /*0020*/ 	.dword	_ZN39_INTERNAL_e9897945_4_k_cu_50dc417c_41744cuda3std3__441_GLOBAL__N__e9897945_4_k_cu_50dc417c_41746ignoreE
	.align		8
        /*0028*/ 	.dword	_ZN39_INTERNAL_e9897945_4_k_cu_50dc417c_41744cuda3std3__419piecewise_constructE
	.align		8
        /*0030*/ 	.dword	_ZN39_INTERNAL_e9897945_4_k_cu_50dc417c_41744cuda3std3__48in_placeE
	.align		8
        /*0038*/ 	.dword	_ZN39_INTERNAL_e9897945_4_k_cu_50dc417c_41744cuda3std6ranges3__45__cpo4swapE
	.align		8
        /*0040*/ 	.dword	_ZN39_INTERNAL_e9897945_4_k_cu_50dc417c_41744cuda3std6ranges3__45__cpo9iter_moveE
	.align		8
        /*0048*/ 	.dword	_ZN39_INTERNAL_e9897945_4_k_cu_50dc417c_41744cute7productE
	.align		8
        /*0050*/ 	.dword	_ZN39_INTERNAL_e9897945_4_k_cu_50dc417c_41744cute1_E


//--------------------- .text._ZN7cutlass13device_kernelINS_4gemm6kernel13GemmUniversalIN4cute5tupleIJiiiiEEENS1_10collective13CollectiveMmaINS1_37MainloopSm90TmaGmmaWarpSpecializedFP8ILi3ENS5_IJNS4_1CILi1EEESB_SB_EEENS1_35KernelTmaWarpSpecializedCooperativeEEENS5_IJNSA_ILi256EEENSA_ILi128EEENSA_ILi64EEEEEENS_12float_e4m3_tENS5_IJlSB_lEEESJ_SK_NS4_8TiledMMAINS4_8MMA_AtomIJNS4_4SM904GMMA31MMA_64x128x32_F32E4M3E4M3_SS_TNILNSO_7ScaleInE1ELSQ_1EEEEEENS4_6LayoutINS5_IJNSA_ILi2EEESB_SB_EEENS5_IJSB_NSA_ILi0EEESW_EEEEENS5_IJNS4_10UnderscoreESZ_SZ_EEEEENS4_13SM90_TMA_LOADENS4_14ComposedLayoutINS4_7SwizzleILi2ELi4ELi3EEENS4_18smem_ptr_flag_bitsILi8EEENST_INS5_IJNSA_ILi8EEESH_EEENS5_IJSH_SB_EEEEEEEvNS4_8identityES12_S1C_vS1D_EENS_8epilogue10collective6detail29Sm90TmaWarpSpecializedAdapterINS1G_15DefaultEpilogueISJ_SK_SK_NS1F_6thread17LinearCombinationISJ_Li1EffLNS1K_9ScaleType4KindE0ELNS_15FloatRoundStyleE2ESJ_EENS1_15EpilogueDefaultEEEEEvvEEEEvNT_6ParamsE --------------------------
	.section	.text._ZN7cutlass13device_kernelINS_4gemm6kernel13GemmUniversalIN4cute5tupleIJiiiiEEENS1_10collective13CollectiveMmaINS1_37MainloopSm90TmaGmmaWarpSpecializedFP8ILi3ENS5_IJNS4_1CILi1EEESB_SB_EEENS1_35KernelTmaWarpSpecializedCooperativeEEENS5_IJNSA_ILi256EEENSA_ILi128EEENSA_ILi64EEEEEENS_12float_e4m3_tENS5_IJlSB_lEEESJ_SK_NS4_8TiledMMAINS4_8MMA_AtomIJNS4_4SM904GMMA31MMA_64x128x32_F32E4M3E4M3_SS_TNILNSO_7ScaleInE1ELSQ_1EEEEEENS4_6LayoutINS5_IJNSA_ILi2EEESB_SB_EEENS5_IJSB_NSA_ILi0EEESW_EEEEENS5_IJNS4_10UnderscoreESZ_SZ_EEEEENS4_13SM90_TMA_LOADENS4_14ComposedLayoutINS4_7SwizzleILi2ELi4ELi3EEENS4_18smem_ptr_flag_bitsILi8EEENST_INS5_IJNSA_ILi8EEESH_EEENS5_IJSH_SB_EEEEEEEvNS4_8identityES12_S1C_vS1D_EENS_8epilogue10collective6detail29Sm90TmaWarpSpecializedAdapterINS1G_15DefaultEpilogueISJ_SK_SK_NS1F_6thread17LinearCombinationISJ_Li1EffLNS1K_9ScaleType4KindE0ELNS_15FloatRoundStyleE2ESJ_EENS1_15EpilogueDefaultEEEEEvvEEEEvNT_6ParamsE,"ax",@progbits
	.align	128
.text._ZN7cutlass13device_kernelINS_4gemm6kernel13GemmUniversalIN4cute5tupleIJiiiiEEENS1_10collective13CollectiveMmaINS1_37MainloopSm90TmaGmmaWarpSpecializedFP8ILi3ENS5_IJNS4_1CILi1EEESB_SB_EEENS1_35KernelTmaWarpSpecializedCooperativeEEENS5_IJNSA_ILi256EEENSA_ILi128EEENSA_ILi64EEEEEENS_12float_e4m3_tENS5_IJlSB_lEEESJ_SK_NS4_8TiledMMAINS4_8MMA_AtomIJNS4_4SM904GMMA31MMA_64x128x32_F32E4M3E4M3_SS_TNILNSO_7ScaleInE1ELSQ_1EEEEEENS4_6LayoutINS5_IJNSA_ILi2EEESB_SB_EEENS5_IJSB_NSA_ILi0EEESW_EEEEENS5_IJNS4_10UnderscoreESZ_SZ_EEEEENS4_13SM90_TMA_LOADENS4_14ComposedLayoutINS4_7SwizzleILi2ELi4ELi3EEENS4_18smem_ptr_flag_bitsILi8EEENST_INS5_IJNSA_ILi8EEESH_EEENS5_IJSH_SB_EEEEEEEvNS4_8identityES12_S1C_vS1D_EENS_8epilogue10collective6detail29Sm90TmaWarpSpecializedAdapterINS1G_15DefaultEpilogueISJ_SK_SK_NS1F_6thread17LinearCombinationISJ_Li1EffLNS1K_9ScaleType4KindE0ELNS_15FloatRoundStyleE2ESJ_EENS1_15EpilogueDefaultEEEEEvvEEEEvNT_6ParamsE:
        .type           _ZN7cutlass13device_kernelINS_4gemm6kernel13GemmUniversalIN4cute5tupleIJiiiiEEENS1_10collective13CollectiveMmaINS1_37MainloopSm90TmaGmmaWarpSpecializedFP8ILi3ENS5_IJNS4_1CILi1EEESB_SB_EEENS1_35KernelTmaWarpSpecializedCooperativeEEENS5_IJNSA_ILi256EEENSA_ILi128EEENSA_ILi64EEEEEENS_12float_e4m3_tENS5_IJlSB_lEEESJ_SK_NS4_8TiledMMAINS4_8MMA_AtomIJNS4_4SM904GMMA31MMA_64x128x32_F32E4M3E4M3_SS_TNILNSO_7ScaleInE1ELSQ_1EEEEEENS4_6LayoutINS5_IJNSA_ILi2EEESB_SB_EEENS5_IJSB_NSA_ILi0EEESW_EEEEENS5_IJNS4_10UnderscoreESZ_SZ_EEEEENS4_13SM90_TMA_LOADENS4_14ComposedLayoutINS4_7SwizzleILi2ELi4ELi3EEENS4_18smem_ptr_flag_bitsILi8EEENST_INS5_IJNSA_ILi8EEESH_EEENS5_IJSH_SB_EEEEEEEvNS4_8identityES12_S1C_vS1D_EENS_8epilogue10collective6detail29Sm90TmaWarpSpecializedAdapterINS1G_15DefaultEpilogueISJ_SK_SK_NS1F_6thread17LinearCombinationISJ_Li1EffLNS1K_9ScaleType4KindE0ELNS_15FloatRoundStyleE2ESJ_EENS1_15EpilogueDefaultEEEEEvvEEEEvNT_6ParamsE,@function
        .size           _ZN7cutlass13device_kernelINS_4gemm6kernel13GemmUniversalIN4cute5tupleIJiiiiEEENS1_10collective13CollectiveMmaINS1_37MainloopSm90TmaGmmaWarpSpecializedFP8ILi3ENS5_IJNS4_1CILi1EEESB_SB_EEENS1_35KernelTmaWarpSpecializedCooperativeEEENS5_IJNSA_ILi256EEENSA_ILi128EEENSA_ILi64EEEEEENS_12float_e4m3_tENS5_IJlSB_lEEESJ_SK_NS4_8TiledMMAINS4_8MMA_AtomIJNS4_4SM904GMMA31MMA_64x128x32_F32E4M3E4M3_SS_TNILNSO_7ScaleInE1ELSQ_1EEEEEENS4_6LayoutINS5_IJNSA_ILi2EEESB_SB_EEENS5_IJSB_NSA_ILi0EEESW_EEEEENS5_IJNS4_10UnderscoreESZ_SZ_EEEEENS4_13SM90_TMA_LOADENS4_14ComposedLayoutINS4_7SwizzleILi2ELi4ELi3EEENS4_18smem_ptr_flag_bitsILi8EEENST_INS5_IJNSA_ILi8EEESH_EEENS5_IJSH_SB_EEEEEEEvNS4_8identityES12_S1C_vS1D_EENS_8epilogue10collective6detail29Sm90TmaWarpSpecializedAdapterINS1G_15DefaultEpilogueISJ_SK_SK_NS1F_6thread17LinearCombinationISJ_Li1EffLNS1K_9ScaleType4KindE0ELNS_15FloatRoundStyleE2ESJ_EENS1_15EpilogueDefaultEEEEEvvEEEEvNT_6ParamsE,(.L_x_327 - _ZN7cutlass13device_kernelINS_4gemm6kernel13GemmUniversalIN4cute5tupleIJiiiiEEENS1_10collective13CollectiveMmaINS1_37MainloopSm90TmaGmmaWarpSpecializedFP8ILi3ENS5_IJNS4_1CILi1EEESB_SB_EEENS1_35KernelTmaWarpSpecializedCooperativeEEENS5_IJNSA_ILi256EEENSA_ILi128EEENSA_ILi64EEEEEENS_12float_e4m3_tENS5_IJlSB_lEEESJ_SK_NS4_8TiledMMAINS4_8MMA_AtomIJNS4_4SM904GMMA31MMA_64x128x32_F32E4M3E4M3_SS_TNILNSO_7ScaleInE1ELSQ_1EEEEEENS4_6LayoutINS5_IJNSA_ILi2EEESB_SB_EEENS5_IJSB_NSA_ILi0EEESW_EEEEENS5_IJNS4_10UnderscoreESZ_SZ_EEEEENS4_13SM90_TMA_LOADENS4_14ComposedLayoutINS4_7SwizzleILi2ELi4ELi3EEENS4_18smem_ptr_flag_bitsILi8EEENST_INS5_IJNSA_ILi8EEESH_EEENS5_IJSH_SB_EEEEEEEvNS4_8identityES12_S1C_vS1D_EENS_8epilogue10collective6detail29Sm90TmaWarpSpecializedAdapterINS1G_15DefaultEpilogueISJ_SK_SK_NS1F_6thread17LinearCombinationISJ_Li1EffLNS1K_9ScaleType4KindE0ELNS_15FloatRoundStyleE2ESJ_EENS1_15EpilogueDefaultEEEEEvvEEEEvNT_6ParamsE)
        .other          _ZN7cutlass13device_kernelINS_4gemm6kernel13GemmUniversalIN4cute5tupleIJiiiiEEENS1_10collective13CollectiveMmaINS1_37MainloopSm90TmaGmmaWarpSpecializedFP8ILi3ENS5_IJNS4_1CILi1EEESB_SB_EEENS1_35KernelTmaWarpSpecializedCooperativeEEENS5_IJNSA_ILi256EEENSA_ILi128EEENSA_ILi64EEEEEENS_12float_e4m3_tENS5_IJlSB_lEEESJ_SK_NS4_8TiledMMAINS4_8MMA_AtomIJNS4_4SM904GMMA31MMA_64x128x32_F32E4M3E4M3_SS_TNILNSO_7ScaleInE1ELSQ_1EEEEEENS4_6LayoutINS5_IJNSA_ILi2EEESB_SB_EEENS5_IJSB_NSA_ILi0EEESW_EEEEENS5_IJNS4_10UnderscoreESZ_SZ_EEEEENS4_13SM90_TMA_LOADENS4_14ComposedLayoutINS4_7SwizzleILi2ELi4ELi3EEENS4_18smem_ptr_flag_bitsILi8EEENST_INS5_IJNSA_ILi8EEESH_EEENS5_IJSH_SB_EEEEEEEvNS4_8identityES12_S1C_vS1D_EENS_8epilogue10collective6detail29Sm90TmaWarpSpecializedAdapterINS1G_15DefaultEpilogueISJ_SK_SK_NS1F_6thread17LinearCombinationISJ_Li1EffLNS1K_9ScaleType4KindE0ELNS_15FloatRoundStyleE2ESJ_EENS1_15EpilogueDefaultEEEEEvvEEEEvNT_6ParamsE,@"STO_CUDA_ENTRY STV_DEFAULT"
_ZN7cutlass13device_kernelINS_4gemm6kernel13GemmUniversalIN4cute5tupleIJiiiiEEENS1_10collective13CollectiveMmaINS1_37MainloopSm90TmaGmmaWarpSpecializedFP8ILi3ENS5_IJNS4_1CILi1EEESB_SB_EEENS1_35KernelTmaWarpSpecializedCooperativeEEENS5_IJNSA_ILi256EEENSA_ILi128EEENSA_ILi64EEEEEENS_12float_e4m3_tENS5_IJlSB_lEEESJ_SK_NS4_8TiledMMAINS4_8MMA_AtomIJNS4_4SM904GMMA31MMA_64x128x32_F32E4M3E4M3_SS_TNILNSO_7ScaleInE1ELSQ_1EEEEEENS4_6LayoutINS5_IJNSA_ILi2EEESB_SB_EEENS5_IJSB_NSA_ILi0EEESW_EEEEENS5_IJNS4_10UnderscoreESZ_SZ_EEEEENS4_13SM90_TMA_LOADENS4_14ComposedLayoutINS4_7SwizzleILi2ELi4ELi3EEENS4_18smem_ptr_flag_bitsILi8EEENST_INS5_IJNSA_ILi8EEESH_EEENS5_IJSH_SB_EEEEEEEvNS4_8identityES12_S1C_vS1D_EENS_8epilogue10collective6detail29Sm90TmaWarpSpecializedAdapterINS1G_15DefaultEpilogueISJ_SK_SK_NS1F_6thread17LinearCombinationISJ_Li1EffLNS1K_9ScaleType4KindE0ELNS_15FloatRoundStyleE2ESJ_EENS1_15EpilogueDefaultEEEEEvvEEEEvNT_6ParamsE:
[----:B------:R-:W0:Y:S02]  /*0000*/  LDC R1, c[0x0][0x28] ;  /* 0x00000a00ff017b82 */ /* 0x000e240000000800 */
[----:B0-----:R-:W-:Y:S01]  /*0010*/  VIADD R1, R1, 0xffffff08 ;  /* 0xffffff0801017836 */ /* 0x001fe20000000000 */
[----:B------:R-:W0:Y:S01]  /*0020*/  S2R R2, SR_TID.X ;  /* 0x0000000000027919 */ /* 0x000e220000002100 */
[----:B------:R-:W-:Y:S01]  /*0030*/  ELECT P0, URZ, PT ;  /* 0x00000000003f782f */ /* 0x000fe20003800000 */
[----:B------:R-:W-:Y:S01]  /*0040*/  BSSY B0, `(.L_x_0) ;  /* 0x0000015000007945 */ /* 0x000fe20003800000 */
[--C-:B0-----:R-:W-:Y:S02]  /*0050*/  SHF.R.U32.HI R0, RZ, 0x5, R2.reuse ;  /* 0x00000005ff007819 */ /* 0x101fe40000011602 */
[----:B------:R-:W-:-:S03]  /*0060*/  SHF.R.U32.HI R2, RZ, 0x7, R2 ;  /* 0x00000007ff027819 */ /* 0x000fc60000011602 */
[----:B------:R-:W0:Y:S04]  /*0070*/  SHFL.IDX PT, R3, R0, RZ, 0x1f ;  /* 0x00001fff00037589 */ /* 0x000e2800000e0000 */
[----:B------:R-:W1:Y:S01]  /*0080*/  SHFL.IDX PT, R2, R2, RZ, 0x1f ;  /* 0x00001fff02027589 */ /* 0x000e6200000e0000 */
[----:B0-----:R-:W-:Y:S02]  /*0090*/  R2UR UR4, R3 ;  /* 0x00000000030472ca */ /* 0x001fe400000e0000 */
[----:B-1----:R-:W-:-:S11]  /*00a0*/  R2UR UR6, R2 ;  /* 0x00000000020672ca */ /* 0x002fd600000e0000 */
[----:B------:R-:W-:Y:S02]  /*00b0*/  USHF.R.S32.HI UR5, URZ, 0x1f, UR4 ;  /* 0x0000001f3f057899 */ /* 0x000fe40008011404 */
[----:B------:R-:W-:Y:S02]  /*00c0*/  ISETP.NE.OR P0, PT, RZ, UR4, !P0 ;  /* 0x00000004ff007c0c */ /* 0x000fe4000c705670 */
[----:B------:R-:W-:-:S04]  /*00d0*/  ULEA.HI UR5, UR5, UR4, URZ, 0x2 ;  /* 0x0000000405057291 */ /* 0x000fc8000f8f103f */
[----:B------:R-:W-:-:S04]  /*00e0*/  ULOP3.LUT UR5, UR5, 0xfffffffc, URZ, 0xc0, !UPT ;  /* 0xfffffffc05057892 */ /* 0x000fc8000f8ec03f */
[----:B------:R-:W-:-:S03]  /*00f0*/  UIADD3 UR8, UR4, -UR5, URZ ;  /* 0x8000000504087290 */ /* 0x000fc6000fffe03f */
[----:B------:R-:W-:Y:S09]  /*0100*/  @P0 BRA `(.L_x_1) ;  /* 0x0000000000200947 */ /* 0x000ff20003800000 */
[----:B------:R-:W-:Y:S02]  /*0110*/  ULDC.64 UR4, c[0x0][0x198] ;  /* 0x0000660000047ab9 */ /* 0x000fe40000000a00 */
[----:B------:R-:W-:Y:S02]  /*0120*/  UIADD3 UR10, UP0, UR4, 0xf0, URZ ;  /* 0x000000f0040a7890 */ /* 0x000fe4000ff1e03f */
[----:B------:R-:W-:Y:S02]  /*0130*/  UIADD3 UR4, UP1, UR4, 0x1f0, URZ ;  /* 0x000001f004047890 */ /* 0x000fe4000ff3e03f */
[----:B------:R-:W-:Y:S02]  /*0140*/  UIADD3.X UR11, URZ, UR5, URZ, UP0, !UPT ;  /* 0x000000053f0b7290 */ /* 0x000fe400087fe43f */
[----:B------:R-:W-:-:S07]  /*0150*/  UIADD3.X UR5, URZ, UR5, URZ, UP1, !UPT ;  /* 0x000000053f057290 */ /* 0x000fce0008ffe43f */
[----:B------:R0:W-:Y:S02]  /*0160*/  UTMACCTL.PF [UR10] ;  /* 0x000000000a0079b9 */ /* 0x0001e40008040000 */
[----:B------:R0:W-:Y:S02]  /*0170*/  UTMACCTL.PF [UR4] ;  /* 0x00000000040079b9 */ /* 0x0001e40008040000 */
[----:B0-----:R-:W-:Y:S01]  /*0180*/  NOP ;  /* 0x0000000000007918 */ /* 0x001fe20000000000 */
.L_x_1:
[----:B------:R-:W-:Y:S05]  /*0190*/  BSYNC B0 ;  /* 0x0000000000007941 */ /* 0x000fea0003800000 */
.L_x_0:
[----:B------:R-:W0:Y:S01]  /*01a0*/  SHFL.IDX PT, R2, R0, RZ, 0x1f ;  /* 0x00001fff00027589 */ /* 0x000e2200000e0000 */
[----:B------:R-:W-:Y:S01]  /*01b0*/  UISETP.NE.AND UP0, UPT, UR8, 0x3, UPT ;  /* 0x000000030800788c */ /* 0x000fe2000bf05270 */
[----:B------:R-:W-:Y:S01]  /*01c0*/  ISETP.NE.AND P1, PT, RZ, UR6, PT ;  /* 0x00000006ff007c0c */ /* 0x000fe2000bf25270 */
[----:B------:R-:W-:Y:S02]  /*01d0*/  UIADD3 UR10, UR6, -0x1, URZ ;  /* 0xffffffff060a7890 */ /* 0x000fe4000fffe03f */
[----:B------:R-:W-:Y:S02]  /*01e0*/  UISETP.EQ.OR UP0, UPT, UR8, URZ, !UP0 ;  /* 0x0000003f0800728c */ /* 0x000fe4000c702670 */
[----:B------:R-:W-:Y:S02]  /*01f0*/  UISETP.GE.U32.AND UP1, UPT, UR10, 0x2, UPT ;  /* 0x000000020a00788c */ /* 0x000fe4000bf26070 */
[----:B------:R-:W-:-:S04]  /*0200*/  UISETP.EQ.AND UP0, UPT, UR6, URZ, UP0 ;  /* 0x0000003f0600728c */ /* 0x000fc80008702270 */
[----:B------:R-:W-:-:S04]  /*0210*/  USEL UR13, URZ, 0x1, !UP0 ;  /* 0x000000013f0d7887 */ /* 0x000fc8000c000000 */
[----:B------:R-:W-:Y:S01]  /*0220*/  USEL UR13, UR13, 0x2, UP1 ;  /* 0x000000020d0d7887 */ /* 0x000fe20008800000 */
[----:B0-----:R-:W-:-:S13]  /*0230*/  ISETP.NE.AND P0, PT, R2, RZ, PT ;  /* 0x000000ff0200720c */ /* 0x001fda0003f05270 */
[----:B------:R-:W-:Y:S05]  /*0240*/  @P0 BRA `(.L_x_2) ;  /* 0x0000000000500947 */ /* 0x000fea0003800000 */
[----:B------:R-:W0:Y:S01]  /*0250*/  S2UR UR9, SR_CgaCtaId ;  /* 0x00000000000979c3 */ /* 0x000e220000008800 */
[----:B------:R-:W-:Y:S01]  /*0260*/  UMOV UR4, 0x400 ;  /* 0x0000040000047882 */ /* 0x000fe20000000000 */
[----:B------:R-:W-:Y:S01]  /*0270*/  UMOV UR5, 0x1 ;  /* 0x0000000100057882 */ /* 0x000fe20000000000 */
[----:B------:R-:W-:Y:S01]  /*0280*/  UMOV UR6, 0x100 ;  /* 0x0000010000067882 */ /* 0x000fe20000000000 */
[----:B------:R-:W-:Y:S01]  /*0290*/  ELECT P0, URZ, PT ;  /* 0x00000000003f782f */ /* 0x000fe20003800000 */
[----:B------:R-:W-:-:S04]  /*02a0*/  UIADD3 UR6, -UR6, 0x100000, URZ ;  /* 0x0010000006067890 */ /* 0x000fc8000fffe13f */
[----:B------:R-:W-:Y:S02]  /*02b0*/  USHF.L.U32 UR7, UR6, 0xb, URZ ;  /* 0x0000000b06077899 */ /* 0x000fe4000800063f */
[----:B------:R-:W-:Y:S02]  /*02c0*/  USHF.L.U32 UR6, UR6, 0x1, URZ ;  /* 0x0000000106067899 */ /* 0x000fe4000800063f */
[----:B0-----:R-:W-:Y:S02]  /*02d0*/  ULEA UR9, UR9, UR4, 0x18 ;  /* 0x0000000409097291 */ /* 0x001fe4000f8ec03f */
[----:B------:R-:W-:-:S04]  /*02e0*/  UIADD3 UR4, -UR5, 0x100000, URZ ;  /* 0x0010000005047890 */ /* 0x000fc8000fffe13f */
[----:B------:R-:W-:Y:S02]  /*02f0*/  USHF.L.U32 UR5, UR4, 0xb, URZ ;  /* 0x0000000b04057899 */ /* 0x000fe4000800063f */
[----:B------:R-:W-:Y:S01]  /*0300*/  USHF.L.U32 UR4, UR4, 0x1, URZ ;  /* 0x0000000104047899 */ /* 0x000fe2000800063f */
[----:B------:R-:W0:Y:S11]  /*0310*/  FENCE.VIEW.ASYNC.S ;  /* 0x00000000000073c6 */ /* 0x000e360000000000 */
[----:B0-----:R0:W1:Y:S01]  /*0320*/  SYNCS.EXCH.64 URZ, [UR9], UR4 ;  /* 0x00000004093f75b2 */ /* 0x0010620008000100 */
[----:B------:R0:W2:Y:S01]  /*0330*/  SYNCS.EXCH.64 URZ, [UR9+0x18], UR6 ;  /* 0x00001806093f75b2 */ /* 0x0000a20008000100 */
[----:B------:R0:W3:Y:S01]  /*0340*/  SYNCS.EXCH.64 URZ, [UR9+0x8], UR4 ;  /* 0x00000804093f75b2 */ /* 0x0000e20008000100 */
[----:B------:R0:W4:Y:S01]  /*0350*/  SYNCS.EXCH.64 URZ, [UR9+0x20], UR6 ;  /* 0x00002006093f75b2 */ /* 0x0001220008000100 */
[----:B------:R0:W0:Y:S01]  /*0360*/  SYNCS.EXCH.64 URZ, [UR9+0x10], UR4 ;  /* 0x00001004093f75b2 */ /* 0x0000220008000100 */
[----:B------:R0:W0:Y:S01]  /*0370*/  SYNCS.EXCH.64 URZ, [UR9+0x28], UR6 ;  /* 0x00002806093f75b2 */ /* 0x0000220008000100 */
[----:B------:R-:W-:Y:S01]  /*0380*/  NOP ;  /* 0x0000000000007918 */ /* 0x000fe20000000000 */
.L_x_2:
[----:B------:R-:W5:Y:S01]  /*0390*/  SHFL.IDX PT, R0, R0, RZ, 0x1f ;  /* 0x00001fff00007589 */ /* 0x000f6200000e0000 */
[----:B------:R-:W1:Y:S01]  /*03a0*/  LDC R2, c[0x0][0x65c] ;  /* 0x00019700ff027b82 */ /* 0x000e620000000800 */
[----:B------:R-:W-:Y:S01]  /*03b0*/  ELECT P0, URZ, PT ;  /* 0x00000000003f782f */ /* 0x000fe20003800000 */
[----:B------:R-:W-:Y:S01]  /*03c0*/  IMAD.MOV.U32 R3, RZ, RZ, RZ ;  /* 0x000000ffff037224 */ /* 0x000fe200078e00ff */
[----:B0-----:R-:W-:Y:S01]  /*03d0*/  UMOV UR4, 0x20 ;  /* 0x0000002000047882 */ /* 0x001fe20000000000 */
[----:B------:R-:W-:Y:S01]  /*03e0*/  NOP ;  /* 0x0000000000007918 */ /* 0x000fe20000000000 */
[----:B------:R-:W-:Y:S01]  /*03f0*/  NOP ;  /* 0x0000000000007918 */ /* 0x000fe20000000000 */
[----:B-----5:R-:W-:Y:S02]  /*0400*/  ISETP.NE.OR P0, PT, R0, RZ, !P0 ;  /* 0x000000ff0000720c */ /* 0x020fe40004705670 */
[----:B-1----:R-:W-:Y:S01]  /*0410*/  ISETP.NE.AND P4, PT, R2, 0x1, PT ;  /* 0x000000010200780c */ /* 0x002fe20003f85270 */
[----:B------:R-:W0:Y:S01]  /*0420*/  S2R R0, SR_CTAID.Y ;  /* 0x0000000000007919 */ /* 0x000e220000002600 */
[----:B------:R-:W1:Y:S09]  /*0430*/  S2R R2, SR_CTAID.X ;  /* 0x0000000000027919 */ /* 0x000e720000002500 */
[----:B------:R-:W-:Y:S01]  /*0440*/  VOTEU.ALL UP0, P0 ;  /* 0x00000000003f7886 */ /* 0x000fe20000000000 */
[----:B------:R-:W-:Y:S01]  /*0450*/  VOTEU.ALL UP1, P0 ;  /* 0x00000000003f7886 */ /* 0x000fe20000020000 */
[----:B------:R-:W1:Y:S01]  /*0460*/  @P4 LDC R7, c[0x0][0x10] ;  /* 0x00000400ff074b82 */ /* 0x000e620000000800 */
[----:B------:R-:W-:-:S02]  /*0470*/  @P4 IMAD.MOV.U32 R5, RZ, RZ, RZ ;  /* 0x000000ffff054224 */ /* 0x000fc400078e00ff */
[----:B------:R-:W-:Y:S01]  /*0480*/  @P4 IMAD.MOV.U32 R11, RZ, RZ, RZ ;  /* 0x000000ffff0b4224 */ /* 0x000fe200078e00ff */
[----:B------:R-:W-:Y:S01]  /*0490*/  @!UP0 UMOV UR6, 0x400 ;  /* 0x0000040000068882 */ /* 0x000fe20000000000 */
[----:B------:R-:W-:-:S04]  /*04a0*/  @!UP0 UIADD3 UR4, -UR4, 0x100000, URZ ;  /* 0x0010000004048890 */ /* 0x000fc8000fffe13f */
[----:B------:R-:W-:Y:S02]  /*04b0*/  @!UP0 USHF.L.U32 UR5, UR4, 0xb, URZ ;  /* 0x0000000b04058899 */ /* 0x000fe4000800063f */
[----:B------:R-:W-:Y:S01]  /*04c0*/  @!UP0 USHF.L.U32 UR4, UR4, 0x1, URZ ;  /* 0x0000000104048899 */ /* 0x000fe2000800063f */
[----:B------:R-:W5:Y:S08]  /*04d0*/  @!P4 LDC R9, c[0x0][0xc] ;  /* 0x00000300ff09cb82 */ /* 0x000f700000000800 */
[----:B------:R-:W2:Y:S01]  /*04e0*/  @!UP0 S2UR UR7, SR_CgaCtaId ;  /* 0x00000000000789c3 */ /* 0x000ea20000008800 */
[----:B0-----:R-:W-:-:S04]  /*04f0*/  @P4 IMAD.MOV.U32 R4, RZ, RZ, R0 ;  /* 0x000000ffff044224 */ /* 0x001fc800078e0000 */
[----:B-1----:R-:W-:-:S04]  /*0500*/  @P4 IMAD.WIDE.U32 R6, R2, R7, R4 ;  /* 0x0000000702064225 */ /* 0x002fc800078e0004 */
[----:B------:R-:W-:Y:S02]  /*0510*/  @P4 IMAD.MOV.U32 R16, RZ, RZ, R6 ;  /* 0x000000ffff104224 */ /* 0x000fe400078e0006 */
[----:B------:R-:W-:Y:S02]  /*0520*/  @P4 IMAD.IADD R17, R7, 0x1, R11 ;  /* 0x0000000107114824 */ /* 0x000fe400078e020b */
[----:B-----5:R-:W-:-:S04]  /*0530*/  @!P4 IMAD.WIDE.U32 R4, R9, R0, R2 ;  /* 0x000000000904c225 */ /* 0x020fc800078e0002 */
[----:B------:R-:W-:Y:S02]  /*0540*/  @!P4 IMAD.MOV.U32 R16, RZ, RZ, R4 ;  /* 0x000000ffff10c224 */ /* 0x000fe400078e0004 */
[----:B------:R-:W-:Y:S01]  /*0550*/  @!P4 IMAD.MOV.U32 R17, RZ, RZ, R5 ;  /* 0x000000ffff11c224 */ /* 0x000fe200078e0005 */
[----:B--2---:R-:W-:Y:S02]  /*0560*/  @!UP0 ULEA UR6, UR7, UR6, 0x18 ;  /* 0x0000000607068291 */ /* 0x004fe4000f8ec03f */
[----:B------:R0:W-:Y:S01]  /*0570*/  STL [R1+0x78], R16 ;  /* 0x0000781001007387 */ /* 0x0001e20000100800 */
[----:B------:R-:W-:-:S03]  /*0580*/  VOTEU.ALL UP0, P0 ;  /* 0x00000000003f7886 */ /* 0x000fc60000000000 */
[----:B------:R0:W-:Y:S04]  /*0590*/  STL [R1+0x74], R17 ;  /* 0x0000741101007387 */ /* 0x0001e80000100800 */
[----:B------:R-:W1:Y:S02]  /*05a0*/  FENCE.VIEW.ASYNC.S ;  /* 0x00000000000073c6 */ /* 0x000e640000000000 */
[----:B-1----:R0:W3:Y:S01]  /*05b0*/  @!UP0 SYNCS.EXCH.64 URZ, [UR6+0x40], UR4 ;  /* 0x00004004063f85b2 */ /* 0x0020e20008000100 */
[----:B------:R0:W3:Y:S01]  /*05c0*/  @!UP1 SYNCS.EXCH.64 URZ, [UR6+0x48], UR4 ;  /* 0x00004804063f95b2 */ /* 0x0000e20008000100 */
[----:B------:R-:W-:Y:S01]  /*05d0*/  NOP ;  /* 0x0000000000007918 */ /* 0x000fe20000000000 */
[----:B---34-:R-:W-:Y:S06]  /*05e0*/  BAR.SYNC.DEFER_BLOCKING 0x0 ;  /* 0x0000000000007b1d */ /* 0x018fec0000010000 */
[----:B0-----:R-:W-:Y:S05]  /*05f0*/  @!P1 BRA `(.L_x_3) ;  /* 0x000000e400289947 */ /* 0x001fea0003800000 */
[----:B------:R-:W-:-:S06]  /*0600*/  UISETP.GT.U32.AND UP0, UPT, UR10, 0x1, UPT ;  /* 0x000000010a00788c */ /* 0x000fcc000bf04070 */
[----:B------:R-:W-:-:S13]  /*0610*/  PLOP3.LUT P0, PT, PT, PT, UP0, 0x80, 0x0 ;  /* 0x000000000000781c */ /* 0x000fda0003f0f008 */
[----:B------:R-:W-:Y:S05]  /*0620*/  @P0 EXIT ;  /* 0x000000000000094d */ /* 0x000fea0003800000 */
[----:B------:R-:W-:Y:S01]  /*0630*/  IMAD.MOV.U32 R6, RZ, RZ, -0x1 ;  /* 0xffffffffff067424 */ /* 0x000fe200078e00ff */
[----:B------:R-:W-:Y:S01]  /*0640*/  ULDC.64 UR4, c[0x0][0x650] ;  /* 0x0001940000047ab9 */ /* 0x000fe20000000a00 */
[----:B------:R-:W-:Y:S01]  /*0650*/  IMAD.MOV.U32 R5, RZ, RZ, -0x1 ;  /* 0xffffffffff057424 */ /* 0x000fe200078e00ff */
[----:B------:R-:W-:Y:S01]  /*0660*/  ISETP.GE.U32.AND P0, PT, R16, UR4, PT ;  /* 0x0000000410007c0c */ /* 0x000fe2000bf06070 */
[----:B------:R-:W-:Y:S01]  /*0670*/  UMOV UR22, 0xffffffff ;  /* 0xffffffff00167882 */ /* 0x000fe20000000000 */
[----:B------:R0:W-:Y:S01]  /*0680*/  STL [R1+0x80], R6 ;  /* 0x0000800601007387 */ /* 0x0001e20000100800 */
[----:B------:R-:W-:Y:S02]  /*0690*/  PRMT R4, RZ, 0x7610, R4 ;  /* 0x00007610ff047816 */ /* 0x000fe40000000004 */
[----:B------:R-:W-:Y:S01]  /*06a0*/  ISETP.GE.U32.AND.EX P0, PT, R17, UR5, PT, P0 ;  /* 0x0000000511007c0c */ /* 0x000fe2000bf06100 */
[----:B------:R0:W-:-:S12]  /*06b0*/  STL [R1+0x7c], R5 ;  /* 0x00007c0501007387 */ /* 0x0001d80000100800 */
[----:B0-----:R-:W-:Y:S05]  /*06c0*/  @P0 BRA `(.L_x_4) ;  /* 0x0000000400680947 */ /* 0x001fea0003800000 */
[----:B------:R-:W0:Y:S01]  /*06d0*/  LDC.64 R12, c[0x0][0x628] ;  /* 0x00018a00ff0c7b82 */ /* 0x000e220000000a00 */
[----:B------:R-:W-:Y:S02]  /*06e0*/  IMAD.MOV.U32 R4, RZ, RZ, R16 ;  /* 0x000000ffff047224 */ /* 0x000fe400078e0010 */
[----:B------:R-:W-:-:S05]  /*06f0*/  IMAD.MOV.U32 R5, RZ, RZ, R17 ;  /* 0x000000ffff057224 */ /* 0x000fca00078e0011 */
[----:B------:R-:W1:Y:S08]  /*0700*/  LDC R10, c[0x0][0x630] ;  /* 0x00018c00ff0a7b82 */ /* 0x000e700000000800 */
[----:B------:R-:W2:Y:S01]  /*0710*/  LDC.64 R14, c[0x0][0x620] ;  /* 0x00018800ff0e7b82 */ /* 0x000ea20000000a00 */
[----:B0-----:R-:W-:-:S04]  /*0720*/  ISETP.NE.U32.AND P0, PT, R12, RZ, PT ;  /* 0x000000ff0c00720c */ /* 0x001fc80003f05070 */
[----:B------:R-:W-:-:S13]  /*0730*/  ISETP.NE.AND.EX P0, PT, R13, RZ, PT, P0 ;  /* 0x000000ff0d00720c */ /* 0x000fda0003f05300 */
[----:B-12---:R-:W-:Y:S05]  /*0740*/  @!P0 BRA `(.L_x_5) ;  /* 0x0000000000288947 */ /* 0x006fea0003800000 */
[----:B------:R-:W0:Y:S02]  /*0750*/  LDC R9, c[0x0][0x634] ;  /* 0x00018d00ff097b82 */ /* 0x000e240000000800 */
[----:B0-----:R-:W-:-:S05]  /*0760*/  IADD3 R9, P0, R16, R9, RZ ;  /* 0x0000000910097210 */ /* 0x001fca0007f1e0ff */
[----:B------:R-:W-:-:S04]  /*0770*/  IMAD.X R11, RZ, RZ, R17, P0 ;  /* 0x000000ffff0b7224 */ /* 0x000fc800000e0611 */
[----:B------:R-:W-:-:S04]  /*0780*/  IMAD.WIDE.U32 R4, R11, R12, RZ ;  /* 0x0000000c0b047225 */ /* 0x000fc800078e00ff */
[----:B------:R-:W-:-:S04]  /*0790*/  IMAD.WIDE.U32 R6, P0, R9, R13, R4 ;  /* 0x0000000d09067225 */ /* 0x000fc80007800004 */
[----:B------:R-:W-:-:S04]  /*07a0*/  IMAD.WIDE.U32 R4, R9, R12, RZ ;  /* 0x0000000c09047225 */ /* 0x000fc800078e00ff */
[----:B------:R-:W-:Y:S01]  /*07b0*/  IMAD.X R9, RZ, RZ, RZ, P0 ;  /* 0x000000ffff097224 */ /* 0x000fe200000e06ff */
[----:B------:R-:W-:Y:S01]  /*07c0*/  IADD3 RZ, P0, R5, R6, RZ ;  /* 0x0000000605ff7210 */ /* 0x000fe20007f1e0ff */
[----:B------:R-:W-:-:S04]  /*07d0*/  IMAD.MOV.U32 R8, RZ, RZ, R7 ;  /* 0x000000ffff087224 */ /* 0x000fc800078e0007 */
[----:B------:R-:W-:-:S08]  /*07e0*/  IMAD.WIDE.U32.X R4, R11, R13, R8, P0 ;  /* 0x0000000d0b047225 */ /* 0x000fd000000e0408 */
.L_x_5:
[-CC-:B------:R-:W-:Y:S01]  /*07f0*/  SHF.R.U64 R24, R4, R10.reuse, R5.reuse ;  /* 0x0000000a04187219 */ /* 0x180fe20000001205 */
[----:B------:R-:W0:Y:S01]  /*0800*/  LDC R8, c[0x0][0x618] ;  /* 0x00018600ff087b82 */ /* 0x000e220000000800 */
[----:B------:R-:W-:Y:S01]  /*0810*/  SHF.R.U32.HI R4, RZ, R10, R5 ;  /* 0x0000000aff047219 */ /* 0x000fe20000011605 */
[----:B------:R-:W-:Y:S01]  /*0820*/  ULDC UR4, c[0x0][0x150] ;  /* 0x0000540000047ab9 */ /* 0x000fe20000000800 */
[----:B------:R-:W-:Y:S01]  /*0830*/  IADD3 R9, P0, RZ, -R24, RZ ;  /* 0x80000018ff097210 */ /* 0x000fe20007f1e0ff */
[----:B------:R-:W-:Y:S01]  /*0840*/  IMAD.MOV.U32 R5, RZ, RZ, R17 ;  /* 0x000000ffff057224 */ /* 0x000fe200078e0011 */
[----:B------:R-:W-:-:S03]  /*0850*/  I2FP.F32.U32 R3, R2 ;  /* 0x0000000200037245 */ /* 0x000fc60000201000 */
[----:B------:R-:W1:Y:S01]  /*0860*/  LDC.64 R18, c[0x0][0x640] ;  /* 0x00019000ff127b82 */ /* 0x000e620000000a00 */
[----:B------:R-:W-:Y:S02]  /*0870*/  IMAD.X R11, RZ, RZ, ~R4, P0 ;  /* 0x000000ffff0b7224 */ /* 0x000fe400000e0e04 */
[----:B------:R-:W-:Y:S01]  /*0880*/  FMUL R3, R3, UR4 ;  /* 0x0000000403037c20 */ /* 0x000fe20008400000 */
[----:B------:R-:W-:Y:S01]  /*0890*/  IMAD.MOV.U32 R4, RZ, RZ, R16 ;  /* 0x000000ffff047224 */ /* 0x000fe200078e0010 */
[----:B------:R-:W-:Y:S01]  /*08a0*/  ULDC UR4, c[0x0][0x154] ;  /* 0x0000550000047ab9 */ /* 0x000fe20000000800 */
[-C--:B------:R-:W-:Y:S02]  /*08b0*/  IMAD R6, R11, R14.reuse, RZ ;  /* 0x0000000e0b067224 */ /* 0x080fe400078e02ff */
[C---:B------:R-:W-:Y:S01]  /*08c0*/  IMAD.WIDE.U32 R4, R9.reuse, R14, R4 ;  /* 0x0000000e09047225 */ /* 0x040fe200078e0004 */
[----:B------:R-:W2:Y:S01]  /*08d0*/  LDC R10, c[0x0][0x608] ;  /* 0x00018200ff0a7b82 */ /* 0x000ea20000000800 */
[----:B------:R-:W3:Y:S02]  /*08e0*/  F2I.U32.TRUNC.NTZ R3, R3 ;  /* 0x0000000300037305 */ /* 0x000ee4000020f000 */
[----:B------:R-:W-:-:S04]  /*08f0*/  IMAD R9, R9, R15, R6 ;  /* 0x0000000f09097224 */ /* 0x000fc800078e0206 */
[----:B------:R-:W-:Y:S01]  /*0900*/  IMAD.IADD R5, R5, 0x1, R9 ;  /* 0x0000000105057824 */ /* 0x000fe200078e0209 */
[----:B------:R-:W4:Y:S01]  /*0910*/  LDC R7, c[0x0][0x144] ;  /* 0x00005100ff077b82 */ /* 0x000f220000000800 */
[----:B------:R-:W-:-:S03]  /*0920*/  IMAD.MOV.U32 R9, RZ, RZ, 0x1 ;  /* 0x00000001ff097424 */ /* 0x000fc600078e00ff */
[----:B0-----:R-:W-:Y:S02]  /*0930*/  SHF.R.U64 R12, R4, R8, R5 ;  /* 0x00000008040c7219 */ /* 0x001fe40000001205 */
[----:B------:R-:W-:Y:S02]  /*0940*/  I2FP.F32.U32 R4, R0 ;  /* 0x0000000000047245 */ /* 0x000fe40000201000 */
[----:B------:R-:W0:Y:S01]  /*0950*/  LDC R14, c[0x0][0x658] ;  /* 0x00019600ff0e7b82 */ /* 0x000e220000000800 */
[----:B-1----:R-:W-:Y:S01]  /*0960*/  ISETP.NE.U32.AND P0, PT, R18, RZ, PT ;  /* 0x000000ff1200720c */ /* 0x002fe20003f05070 */
[----:B---3--:R-:W-:Y:S02]  /*0970*/  IMAD.MOV R6, RZ, RZ, -R3 ;  /* 0x000000ffff067224 */ /* 0x008fe400078e0a03 */
[----:B------:R-:W-:Y:S01]  /*0980*/  FMUL R4, R4, UR4 ;  /* 0x0000000404047c20 */ /* 0x000fe20008400000 */
[----:B------:R-:W-:Y:S01]  /*0990*/  SHF.R.U32.HI R3, RZ, R8, R5 ;  /* 0x00000008ff037219 */ /* 0x000fe20000011605 */
[----:B------:R-:W-:Y:S01]  /*09a0*/  IMAD.MOV.U32 R5, RZ, RZ, -0x1 ;  /* 0xffffffffff057424 */ /* 0x000fe200078e00ff */
[----:B------:R-:W-:Y:S01]  /*09b0*/  ISETP.NE.AND.EX P0, PT, R19, RZ, PT, P0 ;  /* 0x000000ff1300720c */ /* 0x000fe20003f05300 */
[----:B------:R1:W3:Y:S01]  /*09c0*/  F2I.U32.TRUNC.NTZ R11, R4 ;  /* 0x00000004000b7305 */ /* 0x0002e2000020f000 */
[----:B------:R-:W1:Y:S01]  /*09d0*/  LDC R13, c[0x0][0x148] ;  /* 0x00005200ff0d7b82 */ /* 0x000e620000000800 */
[----:B--2---:R-:W-:-:S02]  /*09e0*/  SHF.R.U64 R23, R12, R10, R3 ;  /* 0x0000000a0c177219 */ /* 0x004fc40000001203 */
[----:B------:R-:W-:-:S05]  /*09f0*/  SHF.R.U32.HI R3, RZ, R10, R3 ;  /* 0x0000000aff037219 */ /* 0x000fca0000011603 */
[----:B------:R-:W2:Y:S01]  /*0a00*/  LDC R17, c[0x0][0x600] ;  /* 0x00018000ff117b82 */ /* 0x000ea20000000800 */
[----:B----4-:R-:W-:-:S07]  /*0a10*/  IMAD R8, R7, R6, R2 ;  /* 0x0000000607087224 */ /* 0x010fce00078e0202 */
[----:B------:R-:W4:Y:S01]  /*0a20*/  LDC R16, c[0x0][0x648] ;  /* 0x00019200ff107b82 */ /* 0x000f220000000800 */
[-C--:B0-----:R-:W-:Y:S02]  /*0a30*/  SHF.L.U32 R2, R5, R14.reuse, RZ ;  /* 0x0000000e05027219 */ /* 0x081fe400000006ff */
[--C-:B------:R-:W-:Y:S02]  /*0a40*/  SHF.R.U64 R22, R23, R14, R3.reuse ;  /* 0x0000000e17167219 */ /* 0x100fe40000001203 */
[----:B------:R-:W-:Y:S02]  /*0a50*/  LOP3.LUT R10, RZ, R2, RZ, 0x33, !PT ;  /* 0x00000002ff0a7212 */ /* 0x000fe400078e33ff */
[-C--:B------:R-:W-:Y:S01]  /*0a60*/  SHF.R.U32.HI R3, RZ, R14.reuse, R3 ;  /* 0x0000000eff037219 */ /* 0x080fe20000011603 */
[----:B------:R-:W0:Y:S01]  /*0a70*/  LDC R21, c[0x0][0x638] ;  /* 0x00018e00ff157b82 */ /* 0x000e220000000800 */
[----:B------:R-:W-:Y:S01]  /*0a80*/  SHF.L.U32 R9, R9, R14, RZ ;  /* 0x0000000e09097219 */ /* 0x000fe200000006ff */
[----:B------:R-:W-:-:S06]  /*0a90*/  IMAD.MOV.U32 R2, RZ, RZ, R22 ;  /* 0x000000ffff027224 */ /* 0x000fcc00078e0016 */
[----:B------:R-:W0:Y:S01]  /*0aa0*/  LDC R20, c[0x0][0x610] ;  /* 0x00018400ff147b82 */ /* 0x000e220000000800 */
[----:B-1-3--:R-:W-:Y:S05]  /*0ab0*/  @!P0 BRA `(.L_x_6) ;  /* 0x0000000000288947 */ /* 0x00afea0003800000 */
[----:B------:R-:W1:Y:S02]  /*0ac0*/  LDC R7, c[0x0][0x64c] ;  /* 0x00019300ff077b82 */ /* 0x000e640000000800 */
[----:B-1----:R-:W-:-:S05]  /*0ad0*/  IADD3 R7, P0, R22, R7, RZ ;  /* 0x0000000716077210 */ /* 0x002fca0007f1e0ff */
        /* <DEDUP_REMOVED lines=8> */
.L_x_6:
[----:B----4-:R-:W-:Y:S01]  /*0b60*/  SHF.R.U64 R2, R2, R16, R3 ;  /* 0x0000001002027219 */ /* 0x010fe20000001203 */
[----:B--2---:R-:W-:Y:S01]  /*0b70*/  VIADD R3, R17, 0xffffffff ;  /* 0xffffffff11037836 */ /* 0x004fe20000000000 */
[----:B------:R-:W-:Y:S01]  /*0b80*/  LOP3.LUT R10, R23, R10, RZ, 0xc0, !PT ;  /* 0x0000000a170a7212 */ /* 0x000fe200078ec0ff */
[----:B------:R-:W-:Y:S01]  /*0b90*/  IMAD.MOV R11, RZ, RZ, -R11 ;  /* 0x000000ffff0b7224 */ /* 0x000fe200078e0a0b */
[----:B------:R-:W-:Y:S01]  /*0ba0*/  R2UR UR22, R24 ;  /* 0x00000000181672ca */ /* 0x000fe200000e0000 */
[----:B------:R-:W-:Y:S01]  /*0bb0*/  IMAD.MOV R4, RZ, RZ, -R2 ;  /* 0x000000ffff047224 */ /* 0x000fe200078e0a02 */
[----:B------:R-:W-:Y:S01]  /*0bc0*/  LOP3.LUT R3, R12, R3, RZ, 0xc0, !PT ;  /* 0x000000030c037212 */ /* 0x000fe200078ec0ff */
[----:B------:R-:W-:Y:S02]  /*0bd0*/  @P4 IMAD R8, R13, R11, R0 ;  /* 0x0000000b0d084224 */ /* 0x000fe400078e0200 */
[----:B------:R-:W-:Y:S02]  /*0be0*/  IMAD R9, R9, R2, R10 ;  /* 0x0000000209097224 */ /* 0x000fe400078e020a */
[----:B0-----:R-:W-:-:S02]  /*0bf0*/  IMAD R0, R4, R21, R22 ;  /* 0x0000001504007224 */ /* 0x001fc400078e0216 */
[----:B------:R-:W-:Y:S02]  /*0c00*/  IMAD R8, R9, R20, R8 ;  /* 0x0000001409087224 */ /* 0x000fe400078e0208 */
[----:B------:R-:W-:Y:S02]  /*0c10*/  IMAD R3, R0, R17, R3 ;  /* 0x0000001100037224 */ /* 0x000fe400078e0203 */
[----:B------:R-:W-:-:S03]  /*0c20*/  IMAD.MOV.U32 R4, RZ, RZ, 0x1 ;  /* 0x00000001ff047424 */ /* 0x000fc600078e00ff */
[----:B------:R-:W-:Y:S02]  /*0c30*/  SEL R2, R3, R8, !P4 ;  /* 0x0000000803027207 */ /* 0x000fe40006000000 */
[----:B------:R-:W-:-:S03]  /*0c40*/  SEL R0, R8, R3, !P4 ;  /* 0x0000000308007207 */ /* 0x000fc60006000000 */
[----:B------:R0:W-:Y:S04]  /*0c50*/  STL [R1+0x7c], R2 ;  /* 0x00007c0201007387 */ /* 0x0001e80000100800 */
[----:B------:R0:W-:Y:S02]  /*0c60*/  STL [R1+0x80], R0 ;  /* 0x0000800001007387 */ /* 0x0001e40000100800 */
.L_x_4:
[----:B------:R-:W-:-:S08]  /*0c70*/  NOP ;  /* 0x0000000000007918 */ /* 0x000fd00000000000 */
[----:B------:R-:W1:Y:S02]  /*0c80*/  USETMAXREG.TRY_ALLOC.CTAPOOL UP0, 0xe8 ;  /* 0x000000e8000079c8 */ /* 0x000e640008000600 */
[----:B-1----:R-:W-:-:S13]  /*0c90*/  PLOP3.LUT P0, PT, PT, PT, UP0, 0x80, 0x0 ;  /* 0x000000000000781c */ /* 0x002fda0003f0f008 */
[----:B------:R-:W-:Y:S05]  /*0ca0*/  @!P0 BRA `(.L_x_4) ;  /* 0xfffffffc00f08947 */ /* 0x000fea000383ffff */
[----:B------:R-:W-:Y:S01]  /*0cb0*/  ULDC.64 UR4, c[0x0][0x598] ;  /* 0x0001660000047ab9 */ /* 0x000fe20000000a00 */
[----:B------:R-:W-:Y:S01]  /*0cc0*/  ULDC.64 UR14, c[0x0][0x208] ;  /* 0x00008200000e7ab9 */ /* 0x000fe20000000a00 */
[----:B------:R-:W-:-:S04]  /*0cd0*/  ISETP.NE.U32.AND P0, PT, RZ, UR4, PT ;  /* 0x00000004ff007c0c */ /* 0x000fc8000bf05070 */
[----:B------:R-:W-:-:S13]  /*0ce0*/  ISETP.NE.AND.EX P0, PT, RZ, UR5, PT, P0 ;  /* 0x00000005ff007c0c */ /* 0x000fda000bf05300 */
[----:B------:R-:W-:Y:S05]  /*0cf0*/  @!P0 BRA `(.L_x_7) ;  /* 0x0000000000208947 */ /* 0x000fea0003800000 */
[----:B0-----:R-:W0:Y:S02]  /*0d00*/  LDC.64 R2, c[0x0][0x598] ;  /* 0x00016600ff027b82 */ /* 0x001e240000000a00 */
[----:B0-----:R-:W2:Y:S02]  /*0d10*/  LDG.E.64 R2, desc[UR14][R2.64] ;  /* 0x0000000e02027981 */ /* 0x001ea4000c1e1b00 */
[----:B--2---:R-:W-:-:S04]  /*0d20*/  ISETP.NE.U32.AND P0, PT, R2, RZ, PT ;  /* 0x000000ff0200720c */ /* 0x004fc80003f05070 */
[----:B------:R-:W-:-:S13]  /*0d30*/  ISETP.NE.AND.EX P0, PT, R3, RZ, PT, P0 ;  /* 0x000000ff0300720c */ /* 0x000fda0003f05300 */
[----:B------:R-:W-:Y:S05]  /*0d40*/  @!P0 BRA `(.L_x_7) ;  /* 0x00000000000c8947 */ /* 0x000fea0003800000 */
[----:B------:R-:W2:Y:S02]  /*0d50*/  LD.E R2, desc[UR14][R2.64] ;  /* 0x0000000e02027980 */ /* 0x000ea4000c101900 */
[----:B--2---:R-:W-:Y:S01]  /*0d60*/  R2UR UR20, R2 ;  /* 0x00000000021472ca */ /* 0x004fe200000e0000 */
[----:B------:R-:W-:-:S14]  /*0d70*/  BRA `(.L_x_8) ;  /* 0x0000000000247947 */ /* 0x000fdc0003800000 */
.L_x_7:
[----:B------:R-:W-:Y:S02]  /*0d80*/  ULDC.64 UR4, c[0x0][0x588] ;  /* 0x0001620000047ab9 */ /* 0x000fe40000000a00 */
[----:B------:R-:W-:-:S04]  /*0d90*/  ISETP.NE.U32.AND P0, PT, RZ, UR4, PT ;  /* 0x00000004ff007c0c */ /* 0x000fc8000bf05070 */
[----:B------:R-:W-:-:S13]  /*0da0*/  ISETP.NE.AND.EX P0, PT, RZ, UR5, PT, P0 ;  /* 0x00000005ff007c0c */ /* 0x000fda000bf05300 */
[----:B------:R-:W-:Y:S05]  /*0db0*/  @!P0 BRA `(.L_x_9) ;  /* 0x0000000000108947 */ /* 0x000fea0003800000 */
[----:B0-----:R-:W0:Y:S02]  /*0dc0*/  LDC.64 R2, c[0x0][0x588] ;  /* 0x00016200ff027b82 */ /* 0x001e240000000a00 */
[----:B0-----:R-:W2:Y:S02]  /*0dd0*/  LDG.E R2, desc[UR14][R2.64] ;  /* 0x0000000e02027981 */ /* 0x001ea4000c1e1900 */
[----:B--2---:R-:W-:Y:S01]  /*0de0*/  R2UR UR20, R2 ;  /* 0x00000000021472ca */ /* 0x004fe200000e0000 */
[----:B------:R-:W-:-:S14]  /*0df0*/  BRA `(.L_x_8) ;  /* 0x0000000000047947 */ /* 0x000fdc0003800000 */
.L_x_9:
[----:B------:R-:W-:-:S05]  /*0e00*/  ULDC UR20, c[0x0][0x580] ;  /* 0x0001600000147ab9 */ /* 0x000fca0000000800 */
.L_x_8:
[----:B------:R-:W-:Y:S02]  /*0e10*/  ULDC.64 UR4, c[0x0][0x5a0] ;  /* 0x0001680000047ab9 */ /* 0x000fe40000000a00 */
        /* <DEDUP_REMOVED lines=11> */
.L_x_10:
        /* <DEDUP_REMOVED lines=8> */
.L_x_12:
[----:B------:R-:W-:-:S05]  /*0f50*/  ULDC UR21, c[0x0][0x584] ;  /* 0x0001610000157ab9 */ /* 0x000fca0000000800 */
.L_x_11:
[----:B------:R-:W-:-:S13]  /*0f60*/  LOP3.LUT P0, RZ, R4, 0xff, RZ, 0xc0, !PT ;  /* 0x000000ff04ff7812 */ /* 0x000fda000780c0ff */
[----:B------:R-:W-:Y:S05]  /*0f70*/  @!P0 EXIT ;  /* 0x000000000000894d */ /* 0x000fea0003800000 */
[----:B------:R-:W-:Y:S01]  /*0f80*/  ULDC UR4, c[0x0][0x28c] ;  /* 0x0000a30000047ab9 */ /* 0x000fe20000000800 */
[----:B------:R-:W-:Y:S02]  /*0f90*/  ULOP3.LUT UR23, UR13, 0x1, URZ, 0xfc, !UPT ;  /* 0x000000010d177892 */ /* 0x000fe4000f8efc3f */
[----:B------:R-:W-:-:S04]  /*0fa0*/  UIADD3 UR4, UR4, 0x3f, URZ ;  /* 0x0000003f04047890 */ /* 0x000fc8000fffe03f */
[----:B------:R-:W-:-:S04]  /*0fb0*/  USHF.R.S32.HI UR5, URZ, 0x1f, UR4 ;  /* 0x0000001f3f057899 */ /* 0x000fc80008011404 */
[----:B------:R-:W-:-:S03]  /*0fc0*/  ULEA.HI UR5, UR5, UR4, URZ, 0x6 ;  /* 0x0000000405057291 */ /* 0x000fc6000f8f303f */
[----:B------:R-:W-:Y:S01]  /*0fd0*/  UMOV UR4, URZ ;  /* 0x0000003f00047c82 */ /* 0x000fe20008000000 */
[----:B------:R-:W-:-:S03]  /*0fe0*/  USHF.R.S32.HI UR9, URZ, 0x6, UR5 ;  /* 0x000000063f097899 */ /* 0x000fc60008011405 */
[----:B------:R-:W-:-:S09]  /*0ff0*/  UMOV UR5, URZ ;  /* 0x0000003f00057c82 */ /* 0x000fd20008000000 */
.L_x_293:
[----:B0-----:R-:W0:Y:S01]  /*1000*/  S2R R0, SR_TID.X ;  /* 0x0000000000007919 */ /* 0x001e220000002100 */
[----:B-1----:R-:W1:Y:S01]  /*1010*/  S2UR UR17, SR_CgaCtaId ;  /* 0x00000000001179c3 */ /* 0x002e620000008800 */
[----:B------:R-:W-:Y:S01]  /*1020*/  UMOV UR16, 0x400 ;  /* 0x0000040000107882 */ /* 0x000fe20000000000 */
[----:B------:R-:W-:Y:S01]  /*1030*/  UMOV UR6, URZ ;  /* 0x0000003f00067c82 */ /* 0x000fe20008000000 */
[----:B------:R-:W-:Y:S01]  /*1040*/  STL [R1+0x70], RZ ;  /* 0x000070ff01007387 */ /* 0x000fe20000100800 */
[----:B------:R-:W-:Y:S01]  /*1050*/  UMOV UR7, URZ ;  /* 0x0000003f00077c82 */ /* 0x000fe20008000000 */
[----:B------:R-:W-:Y:S01]  /*1060*/  UMOV UR8, URZ ;  /* 0x0000003f00087c82 */ /* 0x000fe20008000000 */
[----:B------:R-:W-:Y:S01]  /*1070*/  CS2R R4, SRZ ;  /* 0x0000000000047805 */ /* 0x000fe2000001ff00 */
[----:B------:R-:W-:Y:S01]  /*1080*/  STL [R1+0x6c], RZ ;  /* 0x00006cff01007387 */ /* 0x000fe20000100800 */
[----:B--2---:R-:W2:Y:S01]  /*1090*/  LDC R2, c[0x0][0x28c] ;  /* 0x0000a300ff027b82 */ /* 0x004ea20000000800 */
[----:B------:R-:W-:-:S02]  /*10a0*/  CS2R R6, SRZ ;  /* 0x0000000000067805 */ /* 0x000fc4000001ff00 */
[----:B------:R-:W-:Y:S01]  /*10b0*/  CS2R R8, SRZ ;  /* 0x0000000000087805 */ /* 0x000fe2000001ff00 */
[----:B------:R-:W-:Y:S01]  /*10c0*/  STL [R1+0x68], RZ ;  /* 0x000068ff01007387 */ /* 0x000fe20000100800 */
[----:B------:R-:W-:Y:S02]  /*10d0*/  CS2R R10, SRZ ;  /* 0x00000000000a7805 */ /* 0x000fe4000001ff00 */
[----:B------:R-:W-:Y:S02]  /*10e0*/  CS2R R12, SRZ ;  /* 0x00000000000c7805 */ /* 0x000fe4000001ff00 */
[----:B------:R-:W-:Y:S01]  /*10f0*/  CS2R R14, SRZ ;  /* 0x00000000000e7805 */ /* 0x000fe2000001ff00 */
[----:B------:R-:W-:Y:S01]  /*1100*/  STL [R1+0x64], RZ ;  /* 0x000064ff01007387 */ /* 0x000fe20000100800 */
[----:B------:R-:W-:Y:S02]  /*1110*/  CS2R R16, SRZ ;  /* 0x0000000000107805 */ /* 0x000fe4000001ff00 */
        /* <DEDUP_REMOVED lines=13> */
[----:B------:R-:W-:Y:S02]  /*11f0*/  CS2R R166, SRZ ;  /* 0x0000000000a67805 */ /* 0x000fe4000001ff00 */
[----:B0-----:R-:W-:Y:S01]  /*1200*/  LOP3.LUT R0, R0, 0x80, RZ, 0xc0, !PT ;  /* 0x0000008000007812 */ /* 0x001fe200078ec0ff */
[----:B------:R-:W-:Y:S01]  /*1210*/  STL [R1+0x54], RZ ;  /* 0x000054ff01007387 */ /* 0x000fe20000100800 */
[----:B--2---:R-:W-:-:S02]  /*1220*/  ISETP.GE.AND P0, PT, R2, 0x1, PT ;  /* 0x000000010200780c */ /* 0x004fc40003f06270 */
[----:B------:R-:W-:Y:S02]  /*1230*/  CS2R R2, SRZ ;  /* 0x0000000000027805 */ /* 0x000fe4000001ff00 */
[----:B------:R-:W-:Y:S01]  /*1240*/  SHF.R.U32.HI R0, RZ, 0x7, R0 ;  /* 0x00000007ff007819 */ /* 0x000fe20000011600 */
[----:B------:R-:W-:Y:S01]  /*1250*/  STL [R1+0x50], RZ ;  /* 0x000050ff01007387 */ /* 0x000fe20000100800 */
[----:B------:R-:W-:Y:S02]  /*1260*/  CS2R R168, SRZ ;  /* 0x0000000000a87805 */ /* 0x000fe4000001ff00 */
[----:B------:R-:W-:Y:S02]  /*1270*/  CS2R R170, SRZ ;  /* 0x0000000000aa7805 */ /* 0x000fe4000001ff00 */
[----:B------:R-:W-:Y:S01]  /*1280*/  CS2R R172, SRZ ;  /* 0x0000000000ac7805 */ /* 0x000fe2000001ff00 */
[----:B------:R-:W-:Y:S01]  /*1290*/  STL [R1+0x4c], RZ ;  /* 0x00004cff01007387 */ /* 0x000fe20000100800 */
[----:B------:R-:W-:-:S02]  /*12a0*/  CS2R R174, SRZ ;  /* 0x0000000000ae7805 */ /* 0x000fc4000001ff00 */
[----:B------:R-:W-:Y:S02]  /*12b0*/  CS2R R176, SRZ ;  /* 0x0000000000b07805 */ /* 0x000fe4000001ff00 */
[----:B------:R-:W-:Y:S01]  /*12c0*/  CS2R R178, SRZ ;  /* 0x0000000000b27805 */ /* 0x000fe2000001ff00 */
[----:B------:R-:W0:Y:S01]  /*12d0*/  SHFL.IDX PT, R0, R0, RZ, 0x1f ;  /* 0x00001fff00007589 */ /* 0x000e2200000e0000 */
[----:B------:R-:W-:Y:S02]  /*12e0*/  CS2R R180, SRZ ;  /* 0x0000000000b47805 */ /* 0x000fe4000001ff00 */
[----:B------:R-:W-:Y:S02]  /*12f0*/  CS2R R182, SRZ ;  /* 0x0000000000b67805 */ /* 0x000fe4000001ff00 */
[----:B------:R-:W-:Y:S01]  /*1300*/  CS2R R184, SRZ ;  /* 0x0000000000b87805 */ /* 0x000fe2000001ff00 */
[----:B------:R2:W-:Y:S01]  /*1310*/  STL [R1+0x48], RZ ;  /* 0x000048ff01007387 */ /* 0x0005e20000100800 */
[----:B------:R-:W-:-:S02]  /*1320*/  CS2R R186, SRZ ;  /* 0x0000000000ba7805 */ /* 0x000fc4000001ff00 */
[----:B------:R-:W-:Y:S02]  /*1330*/  CS2R R188, SRZ ;  /* 0x0000000000bc7805 */ /* 0x000fe4000001ff00 */
[----:B------:R-:W-:Y:S01]  /*1340*/  CS2R R190, SRZ ;  /* 0x0000000000be7805 */ /* 0x000fe2000001ff00 */
[----:B------:R2:W-:Y:S01]  /*1350*/  STL [R1+0x44], RZ ;  /* 0x000044ff01007387 */ /* 0x0005e20000100800 */
        /* <DEDUP_REMOVED lines=14> */
[----:B------:R-:W-:Y:S02]  /*1440*/  CS2R R214, SRZ ;  /* 0x0000000000d67805 */ /* 0x000fe4000001ff00 */
[----:B0-----:R-:W-:Y:S01]  /*1450*/  R2UR UR11, R0 ;  /* 0x00000000000b72ca */ /* 0x001fe200000e0000 */
[----:B------:R2:W-:Y:S01]  /*1460*/  STL [R1+0x34], RZ ;  /* 0x000034ff01007387 */ /* 0x0005e20000100800 */
[----:B------:R-:W-:Y:S01]  /*1470*/  IMAD.MOV.U32 R0, RZ, RZ, RZ ;  /* 0x000000ffff007224 */ /* 0x000fe200078e00ff */
[----:B------:R-:W-:Y:S02]  /*1480*/  CS2R R216, SRZ ;  /* 0x0000000000d87805 */ /* 0x000fe4000001ff00 */
[----:B------:R-:W-:Y:S01]  /*1490*/  CS2R R218, SRZ ;  /* 0x0000000000da7805 */ /* 0x000fe2000001ff00 */
[----:B------:R2:W-:Y:S01]  /*14a0*/  STL [R1+0x30], RZ ;  /* 0x000030ff01007387 */ /* 0x0005e20000100800 */
[----:B------:R-:W-:-:S02]  /*14b0*/  CS2R R220, SRZ ;  /* 0x0000000000dc7805 */ /* 0x000fc4000001ff00 */
[----:B------:R-:W-:Y:S02]  /*14c0*/  CS2R R222, SRZ ;  /* 0x0000000000de7805 */ /* 0x000fe4000001ff00 */
[----:B------:R-:W-:Y:S01]  /*14d0*/  CS2R R224, SRZ ;  /* 0x0000000000e07805 */ /* 0x000fe2000001ff00 */
[----:B------:R2:W-:Y:S01]  /*14e0*/  STL [R1+0x2c], RZ ;  /* 0x00002cff01007387 */ /* 0x0005e20000100800 */
[----:B------:R-:W-:Y:S01]  /*14f0*/  CS2R R226, SRZ ;  /* 0x0000000000e27805 */ /* 0x000fe2000001ff00 */
[----:B------:R-:W-:Y:S01]  /*1500*/  IMAD.U32 R228, RZ, RZ, UR4 ;  /* 0x00000004ffe47e24 */ /* 0x000fe2000f8e00ff */
[----:B------:R-:W-:Y:S01]  /*1510*/  CS2R R88, SRZ ;  /* 0x0000000000587805 */ /* 0x000fe2000001ff00 */
[----:B------:R2:W-:Y:S01]  /*1520*/  STL [R1+0x28], RZ ;  /* 0x000028ff01007387 */ /* 0x0005e20000100800 */
[----:B------:R-:W-:Y:S01]  /*1530*/  ULEA.HI UR10, UR11, UR11, URZ, 0x1 ;  /* 0x0000000b0b0a7291 */ /* 0x000fe2000f8f083f */
[----:B------:R-:W-:Y:S02]  /*1540*/  CS2R R90, SRZ ;  /* 0x00000000005a7805 */ /* 0x000fe4000001ff00 */
[----:B------:R-:W-:Y:S01]  /*1550*/  CS2R R92, SRZ ;  /* 0x00000000005c7805 */ /* 0x000fe2000001ff00 */
[----:B------:R2:W-:Y:S01]  /*1560*/  STL [R1+0x24], RZ ;  /* 0x000024ff01007387 */ /* 0x0005e20000100800 */
[----:B------:R-:W-:Y:S01]  /*1570*/  ULOP3.LUT UR12, UR10, 0xffffe, URZ, 0xc0, !UPT ;  /* 0x000ffffe0a0c7892 */ /* 0x000fe2000f8ec03f */
[----:B------:R-:W-:Y:S01]  /*1580*/  CS2R R94, SRZ ;  /* 0x00000000005e7805 */ /* 0x000fe2000001ff00 */
[----:B-1----:R-:W-:Y:S01]  /*1590*/  ULEA UR10, UR17, UR16, 0x18 ;  /* 0x00000010110a7291 */ /* 0x002fe2000f8ec03f */
[----:B------:R2:W-:Y:S01]  /*15a0*/  STL [R1+0x20], RZ ;  /* 0x000020ff01007387 */ /* 0x0005e20000100800 */
[----:B------:R-:W-:Y:S01]  /*15b0*/  UIADD3 UR12, UR11, -UR12, URZ ;  /* 0x8000000c0b0c7290 */ /* 0x000fe2000fffe03f */
[----:B------:R-:W-:-:S02]  /*15c0*/  CS2R R96, SRZ ;  /* 0x0000000000607805 */ /* 0x000fc4000001ff00 */
[----:B------:R-:W-:Y:S01]  /*15d0*/  CS2R R98, SRZ ;  /* 0x0000000000627805 */ /* 0x000fe2000001ff00 */
[----:B------:R2:W-:Y:S01]  /*15e0*/  STL [R1+0x1c], RZ ;  /* 0x00001cff01007387 */ /* 0x0005e20000100800 */
[----:B------:R-:W-:Y:S01]  /*15f0*/  ULEA UR12, UR12, UR10, 0xc ;  /* 0x0000000a0c0c7291 */ /* 0x000fe2000f8e603f */
[----:B------:R-:W-:Y:S02]  /*1600*/  CS2R R100, SRZ ;  /* 0x0000000000647805 */ /* 0x000fe4000001ff00 */
[----:B------:R-:W-:Y:S01]  /*1610*/  CS2R R102, SRZ ;  /* 0x0000000000667805 */ /* 0x000fe2000001ff00 */
[----:B------:R2:W-:Y:S01]  /*1620*/  STL [R1+0x18], RZ ;  /* 0x000018ff01007387 */ /* 0x0005e20000100800 */
[----:B------:R-:W-:Y:S01]  /*1630*/  UIADD3 UR12, UR12, 0x100, URZ ;  /* 0x000001000c0c7890 */ /* 0x000fe2000fffe03f */
[----:B------:R-:W-:Y:S02]  /*1640*/  CS2R R104, SRZ ;  /* 0x0000000000687805 */ /* 0x000fe4000001ff00 */
[----:B------:R-:W-:Y:S01]  /*1650*/  CS2R R106, SRZ ;  /* 0x00000000006a7805 */ /* 0x000fe2000001ff00 */
[----:B------:R2:W-:Y:S01]  /*1660*/  STL [R1+0x14], RZ ;  /* 0x000014ff01007387 */ /* 0x0005e20000100800 */
[----:B------:R-:W-:Y:S01]  /*1670*/  USHF.R.U32.HI UR11, URZ, 0x4, UR12 ;  /* 0x000000043f0b7899 */ /* 0x000fe2000801160c */
[----:B------:R-:W-:-:S02]  /*1680*/  CS2R R108, SRZ ;  /* 0x00000000006c7805 */ /* 0x000fc4000001ff00 */
[----:B------:R-:W-:Y:S01]  /*1690*/  CS2R R110, SRZ ;  /* 0x00000000006e7805 */ /* 0x000fe2000001ff00 */
[----:B------:R2:W-:Y:S01]  /*16a0*/  STL [R1+0x10], RZ ;  /* 0x000010ff01007387 */ /* 0x0005e20000100800 */
[----:B------:R-:W-:Y:S01]  /*16b0*/  ULOP3.LUT UR11, UR11, 0x3fff, URZ, 0xc0, !UPT ;  /* 0x00003fff0b0b7892 */ /* 0x000fe2000f8ec03f */
[----:B------:R-:W-:Y:S01]  /*16c0*/  CS2R R112, SRZ ;  /* 0x0000000000707805 */ /* 0x000fe2000001ff00 */
[----:B------:R-:W-:Y:S01]  /*16d0*/  UMOV UR12, UR5 ;  /* 0x00000005000c7c82 */ /* 0x000fe20008000000 */
        /* <DEDUP_REMOVED lines=12> */
[----:B------:R2:W-:Y:S01]  /*17a0*/  STL [R1], RZ ;  /* 0x000000ff01007387 */ /* 0x0005e20000100800 */
[----:B------:R-:W-:-:S02]  /*17b0*/  CS2R R132, SRZ ;  /* 0x0000000000847805 */ /* 0x000fc4000001ff00 */
[----:B------:R-:W-:Y:S02]  /*17c0*/  CS2R R134, SRZ ;  /* 0x0000000000867805 */ /* 0x000fe4000001ff00 */
[----:B------:R-:W-:Y:S02]  /*17d0*/  CS2R R136, SRZ ;  /* 0x0000000000887805 */ /* 0x000fe4000001ff00 */
[----:B------:R-:W-:Y:S02]  /*17e0*/  CS2R R138, SRZ ;  /* 0x00000000008a7805 */ /* 0x000fe4000001ff00 */
[----:B------:R-:W-:Y:S02]  /*17f0*/  CS2R R140, SRZ ;  /* 0x00000000008c7805 */ /* 0x000fe4000001ff00 */
[----:B------:R-:W-:Y:S02]  /*1800*/  CS2R R142, SRZ ;  /* 0x00000000008e7805 */ /* 0x000fe4000001ff00 */
[----:B------:R-:W-:-:S02]  /*1810*/  CS2R R144, SRZ ;  /* 0x0000000000907805 */ /* 0x000fc4000001ff00 */
[----:B------:R-:W-:Y:S02]  /*1820*/  CS2R R146, SRZ ;  /* 0x0000000000927805 */ /* 0x000fe4000001ff00 */
[----:B------:R-:W-:Y:S02]  /*1830*/  CS2R R148, SRZ ;  /* 0x0000000000947805 */ /* 0x000fe4000001ff00 */
[----:B------:R-:W-:Y:S02]  /*1840*/  CS2R R150, SRZ ;  /* 0x0000000000967805 */ /* 0x000fe4000001ff00 */
[----:B------:R-:W-:Y:S02]  /*1850*/  CS2R R24, SRZ ;  /* 0x0000000000187805 */ /* 0x000fe4000001ff00 */
[----:B---34-:R-:W-:Y:S02]  /*1860*/  CS2R R26, SRZ ;  /* 0x00000000001a7805 */ /* 0x018fe4000001ff00 */
        /* <DEDUP_REMOVED lines=29> */
[----:B------:R-:W-:Y:S01]  /*1a40*/  CS2R R86, SRZ ;  /* 0x0000000000567805 */ /* 0x000fe2000001ff00 */
[----:B--2---:R-:W-:Y:S06]  /*1a50*/  @!P0 BRA `(.L_x_13) ;  /* 0x0000001000888947 */ /* 0x004fec0003800000 */
[----:B------:R-:W-:-:S06]  /*1a60*/  UISETP.NE.AND UP0, UPT, UR23, 0x3, UPT ;  /* 0x000000031700788c */ /* 0x000fcc000bf05270 */
[----:B------:R-:W-:-:S13]  /*1a70*/  PLOP3.LUT P1, PT, PT, PT, UP0, 0x80, 0x0 ;  /* 0x000000000000781c */ /* 0x000fda0003f2f008 */
[----:B------:R-:W-:Y:S05]  /*1a80*/  @!P1 BRA `(.L_x_14) ;  /* 0x0000000000049947 */ /* 0x000fea0003800000 */
[----:B------:R-:W-:Y:S01]  /*1a90*/  BPT.TRAP 0x1 ;  /* 0x000000040000795c */ /* 0x000fe20000300000 */
.L_x_14:
[----:B------:R-:W-:Y:S01]  /*1aa0*/  ULEA UR6, UR5, UR10, 0x3 ;  /* 0x0000000a05067291 */ /* 0x000fe2000f8e183f */
[----:B------:R-:W-:-:S05]  /*1ab0*/  IMAD.U32 R0, RZ, RZ, UR4 ;  /* 0x00000004ff007e24 */ /* 0x000fca000f8e00ff */
[----:B------:R-:W-:-:S04]  /*1ac0*/  SHF.L.U32 R0, R0, 0x1f, RZ ;  /* 0x0000001f00007819 */ /* 0x000fc800000006ff */
[----:B------:R0:W1:Y:S01]  /*1ad0*/  SYNCS.PHASECHK.TRANS64.TRYWAIT P0, [UR6], R0 ;  /* 0x00000000ff0075a7 */ /* 0x0000620008000146 */
[----:B------:R-:W-:Y:S05]  /*1ae0*/  @!P1 BRA `(.L_x_15) ;  /* 0x0000000000049947 */ /* 0x000fea0003800000 */
[----:B------:R-:W-:Y:S01]  /*1af0*/  BPT.TRAP 0x1 ;  /* 0x000000040000795c */ /* 0x000fe20000300000 */
.L_x_15:
[----:B-1----:R-:W-:Y:S05]  /*1b00*/  @P0 BRA `(.L_x_16) ;  /* 0x0000000000080947 */ /* 0x002fea0003800000 */
[----:B------:R-:W1:Y:S02]  /*1b10*/  SYNCS.PHASECHK.TRANS64.TRYWAIT P0, [UR6], R0 ;  /* 0x00000000ff0075a7 */ /* 0x000e640008000146 */
[----:B-1----:R-:W-:Y:S05]  /*1b20*/  @!P0 BRA `(.L_x_17) ;  /* 0x000000e400708947 */ /* 0x002fea0003800000 */
.L_x_16:
[----:B------:R-:W-:Y:S01]  /*1b30*/  UIADD3 UR6, UR10, 0xc100, URZ ;  /* 0x0000c1000a067890 */ /* 0x000fe2000fffe03f */
[----:B------:R-:W-:Y:S01]  /*1b40*/  WARPGROUP.ARRIVE ;  /* 0x00000000000079c5 */ /* 0x000fe20000000000 */
[----:B------:R-:W-:Y:S01]  /*1b50*/  ULOP3.LUT UR7, UR11, 0x10000, URZ, 0xfc, !UPT ;  /* 0x000100000b077892 */ /* 0x000fe2000f8efc3f */
[----:B------:R2:W-:Y:S01]  /*1b60*/  STL [R1+0x70], RZ ;  /* 0x000070ff01007387 */ /* 0x0005e20000100800 */
[----:B------:R-:W-:Y:S01]  /*1b70*/  USHF.R.U32.HI UR6, URZ, 0x4, UR6 ;  /* 0x000000043f067899 */ /* 0x000fe20008011606 */
[----:B01----:R-:W-:Y:S01]  /*1b80*/  IMAD.MOV.U32 R0, RZ, RZ, RZ ;  /* 0x000000ffff007224 */ /* 0x003fe200078e00ff */
[----:B------:R-:W-:Y:S01]  /*1b90*/  ULEA UR7, UR5, UR7, 0xa ;  /* 0x0000000705077291 */ /* 0x000fe2000f8e503f */
[----:B------:R2:W-:Y:S01]  /*1ba0*/  STL [R1+0x6c], RZ ;  /* 0x00006cff01007387 */ /* 0x0005e20000100800 */
[----:B------:R-:W-:Y:S01]  /*1bb0*/  ULOP3.LUT UR6, UR6, 0x3fff, URZ, 0xc0, !UPT ;  /* 0x00003fff06067892 */ /* 0x000fe2000f8ec03f */
[----:B------:R-:W-:Y:S01]  /*1bc0*/  CS2R R2, SRZ ;  /* 0x0000000000027805 */ /* 0x000fe2000001ff00 */
[----:B------:R-:W-:Y:S01]  /*1bd0*/  UMOV UR17, 0x80000020 ;  /* 0x8000002000117882 */ /* 0x000fe20000000000 */
[----:B------:R-:W-:Y:S01]  /*1be0*/  UMOV UR19, 0x80000020 ;  /* 0x8000002000137882 */ /* 0x000fe20000000000 */
[----:B------:R-:W-:Y:S01]  /*1bf0*/  ULOP3.LUT UR6, UR6, 0x10000, URZ, 0xfc, !UPT ;  /* 0x0001000006067892 */ /* 0x000fe2000f8efc3f */
[----:B------:R2:W-:Y:S01]  /*1c00*/  STL [R1+0x68], RZ ;  /* 0x000068ff01007387 */ /* 0x0005e20000100800 */
[----:B------:R-:W-:Y:S01]  /*1c10*/  UMOV UR16, UR7 ;  /* 0x0000000700107c82 */ /* 0x000fe20008000000 */
[----:B------:R-:W-:Y:S01]  /*1c20*/  CS2R R4, SRZ ;  /* 0x0000000000047805 */ /* 0x000fe2000001ff00 */
[----:B------:R-:W-:Y:S01]  /*1c30*/  ULEA UR8, UR5, UR6, 0x9 ;  /* 0x0000000605087291 */ /* 0x000fe2000f8e483f */
[----:B------:R2:W-:Y:S01]  /*1c40*/  STL [R1+0x64], RZ ;  /* 0x000064ff01007387 */ /* 0x0005e20000100800 */
[----:B------:R-:W-:Y:S01]  /*1c50*/  CS2R R6, SRZ ;  /* 0x0000000000067805 */ /* 0x000fe2000001ff00 */
[----:B------:R-:W-:Y:S01]  /*1c60*/  UMOV UR6, 0x2 ;  /* 0x0000000200067882 */ /* 0x000fe20000000000 */
[----:B------:R-:W-:Y:S01]  /*1c70*/  CS2R R8, SRZ ;  /* 0x0000000000087805 */ /* 0x000fe2000001ff00 */
[----:B------:R2:W-:Y:S01]  /*1c80*/  STL [R1+0x60], RZ ;  /* 0x000060ff01007387 */ /* 0x0005e20000100800 */
[----:B------:R-:W-:Y:S01]  /*1c90*/  CS2R R10, SRZ ;  /* 0x00000000000a7805 */ /* 0x000fe2000001ff00 */
[----:B------:R-:W-:Y:S01]  /*1ca0*/  UMOV UR18, UR8 ;  /* 0x0000000800127c82 */ /* 0x000fe20008000000 */
[----:B------:R-:W-:Y:S01]  /*1cb0*/  CS2R R12, SRZ ;  /* 0x00000000000c7805 */ /* 0x000fe2000001ff00 */
[----:B------:R-:W-:Y:S01]  /*1cc0*/  QGMMA.64x128x32.F32.E4M3.E4M3 R88, gdesc[UR16], RZ, !UPT ;  /* 0x01e00000105879f3 */ /* 0x000fe2000c7008ff */
[----:B------:R-:W-:Y:S01]  /*1cd0*/  UIADD3 UR16, UR7, 0x200, URZ ;  /* 0x0000020007107890 */ /* 0x000fe2000fffe03f */
[----:B------:R2:W-:Y:S01]  /*1ce0*/  STL [R1+0x5c], RZ ;  /* 0x00005cff01007387 */ /* 0x0005e20000100800 */
[----:B------:R-:W-:Y:S01]  /*1cf0*/  UMOV UR17, 0x80000020 ;  /* 0x8000002000117882 */ /* 0x000fe20000000000 */
[----:B------:R-:W-:-:S02]  /*1d00*/  CS2R R14, SRZ ;  /* 0x00000000000e7805 */ /* 0x000fc4000001ff00 */
[----:B------:R-:W-:Y:S01]  /*1d10*/  CS2R R16, SRZ ;  /* 0x0000000000107805 */ /* 0x000fe2000001ff00 */
[----:B------:R2:W-:Y:S01]  /*1d20*/  STL [R1+0x58], RZ ;  /* 0x000058ff01007387 */ /* 0x0005e20000100800 */
[----:B------:R-:W-:Y:S02]  /*1d30*/  CS2R R18, SRZ ;  /* 0x0000000000127805 */ /* 0x000fe4000001ff00 */
[----:B------:R-:W-:Y:S02]  /*1d40*/  CS2R R20, SRZ ;  /* 0x0000000000147805 */ /* 0x000fe4000001ff00 */
[----:B------:R-:W-:Y:S01]  /*1d50*/  CS2R R22, SRZ ;  /* 0x0000000000167805 */ /* 0x000fe2000001ff00 */
[----:B------:R2:W-:Y:S01]  /*1d60*/  STL [R1+0x54], RZ ;  /* 0x000054ff01007387 */ /* 0x0005e20000100800 */
[----:B------:R-:W-:Y:S01]  /*1d70*/  CS2R R152, SRZ ;  /* 0x0000000000987805 */ /* 0x000fe2000001ff00 */
[----:B------:R-:W-:Y:S01]  /*1d80*/  QGMMA.64x128x32.F32.E4M3.E4M3 R24, gdesc[UR16], RZ, !UPT ;  /* 0x01e00000101879f3 */ /* 0x000fe2000c7008ff */
[----:B------:R-:W-:Y:S01]  /*1d90*/  UIADD3 UR16, UR7, 0x2, URZ ;  /* 0x0000000207107890 */ /* 0x000fe2000fffe03f */
[----:B------:R2:W-:Y:S01]  /*1da0*/  STL [R1+0x50], RZ ;  /* 0x000050ff01007387 */ /* 0x0005e20000100800 */
[----:B------:R-:W-:Y:S01]  /*1db0*/  UIADD3 UR18, UR8, 0x2, URZ ;  /* 0x0000000208127890 */ /* 0x000fe2000fffe03f */
[----:B------:R-:W-:Y:S01]  /*1dc0*/  CS2R R154, SRZ ;  /* 0x00000000009a7805 */ /* 0x000fe2000001ff00 */
[----:B------:R-:W-:Y:S01]  /*1dd0*/  UMOV UR17, 0x80000020 ;  /* 0x8000002000117882 */ /* 0x000fe20000000000 */
        /* <DEDUP_REMOVED lines=9> */
[----:B------:R-:W-:Y:S02]  /*1e70*/  CS2R R166, SRZ ;  /* 0x0000000000a67805 */ /* 0x000fe4000001ff00 */
        /* <DEDUP_REMOVED lines=39> */
[----:B------:R-:W-:-:S03]  /*20f0*/  CS2R R226, SRZ ;  /* 0x0000000000e27805 */ /* 0x000fc6000001ff00 */
[----:B------:R2:W-:Y:S04]  /*2100*/  STL [R1+0x18], RZ ;  /* 0x000018ff01007387 */ /* 0x0005e80000100800 */
[----:B------:R2:W-:Y:S04]  /*2110*/  STL [R1+0x14], RZ ;  /* 0x000014ff01007387 */ /* 0x0005e80000100800 */
[----:B------:R2:W-:Y:S04]  /*2120*/  STL [R1+0x10], RZ ;  /* 0x000010ff01007387 */ /* 0x0005e80000100800 */
[----:B------:R2:W-:Y:S04]  /*2130*/  STL [R1+0xc], RZ ;  /* 0x00000cff01007387 */ /* 0x0005e80000100800 */
[----:B------:R2:W-:Y:S04]  /*2140*/  STL [R1+0x8], RZ ;  /* 0x000008ff01007387 */ /* 0x0005e80000100800 */
[----:B------:R2:W-:Y:S04]  /*2150*/  STL [R1+0x4], RZ ;  /* 0x000004ff01007387 */ /* 0x0005e80000100800 */
[----:B------:R2:W-:Y:S01]  /*2160*/  STL [R1], RZ ;  /* 0x000000ff01007387 */ /* 0x0005e20000100800 */
[----:B------:R-:W-:Y:S01]  /*2170*/  QGMMA.64x128x32.F32.E4M3.E4M3 R88, gdesc[UR16], R88 ;  /* 0x01e00000105879f3 */ /* 0x000fe20008700858 */
[----:B------:R-:W-:Y:S01]  /*2180*/  UIADD3 UR16, UR7, 0x202, URZ ;  /* 0x0000020207107890 */ /* 0x000fe2000fffe03f */
[----:B------:R-:W-:-:S02]  /*2190*/  UMOV UR17, 0x80000020 ;  /* 0x8000002000117882 */ /* 0x000fc40000000000 */
[----:B------:R-:W-:Y:S02]  /*21a0*/  ULDC UR7, c[0x0][0x50c] ;  /* 0x0001430000077ab9 */ /* 0x000fe40000000800 */
[----:B------:R-:W-:-:S04]  /*21b0*/  UISETP.NE.AND UP0, UPT, UR7, 0x2, UPT ;  /* 0x000000020700788c */ /* 0x000fc8000bf05270 */
[----:B------:R-:W-:Y:S02]  /*21c0*/  USEL UR7, URZ, 0x1, UP0 ;  /* 0x000000013f077887 */ /* 0x000fe40008000000 */
[----:B------:R-:W-:Y:S04]  /*21d0*/  QGMMA.64x128x32.F32.E4M3.E4M3 R24, gdesc[UR16], R24, gsb0 ;  /* 0x01e00000101879f3 */ /* 0x000fe80008000818 */
[----:B------:R-:W-:-:S13]  /*21e0*/  ISETP.NE.AND P0, PT, RZ, UR7, PT ;  /* 0x00000007ff007c0c */ /* 0x000fda000bf05270 */
[----:B--2---:R-:W-:Y:S05]  /*21f0*/  @!P0 BRA `(.L_x_18) ;  /* 0x0000000800848947 */ /* 0x004fea0003800000 */
[----:B------:R-:W-:Y:S02]  /*2200*/  WARPGROUP.DEPBAR.LE gsb0, 0x0 ;  /* 0x00008000000079c5 */ /* 0x000fe40000010000 */
[----:B------:R-:W-:-:S01]  /*2210*/  FADD R227, RZ, R88 ;  /* 0x00000058ffe37221 */ /* 0x000fc20000000000 */
[----:B------:R-:W-:Y:S01]  /*2220*/  FADD R226, RZ, R89 ;  /* 0x00000059ffe27221 */ /* 0x000fe20000000000 */
[----:B------:R-:W-:-:S01]  /*2230*/  FADD R225, RZ, R90 ;  /* 0x0000005affe17221 */ /* 0x000fc20000000000 */
[----:B------:R-:W-:Y:S01]  /*2240*/  FADD R224, RZ, R91 ;  /* 0x0000005bffe07221 */ /* 0x000fe20000000000 */
[----:B------:R-:W-:-:S01]  /*2250*/  FADD R223, RZ, R92 ;  /* 0x0000005cffdf7221 */ /* 0x000fc20000000000 */
[----:B------:R0:W-:Y:S01]  /*2260*/  STL [R1+0x84], R227 ;  /* 0x000084e301007387 */ /* 0x0001e20000100800 */
[----:B------:R-:W-:-:S01]  /*2270*/  FADD R222, RZ, R93 ;  /* 0x0000005dffde7221 */ /* 0x000fc20000000000 */
[----:B------:R-:W-:Y:S01]  /*2280*/  FADD R221, RZ, R94 ;  /* 0x0000005effdd7221 */ /* 0x000fe20000000000 */
[----:B------:R-:W-:-:S01]  /*2290*/  FADD R220, RZ, R95 ;  /* 0x0000005fffdc7221 */ /* 0x000fc20000000000 */
[----:B------:R-:W-:Y:S01]  /*22a0*/  FADD R219, RZ, R96 ;  /* 0x00000060ffdb7221 */ /* 0x000fe20000000000 */
[----:B------:R-:W-:-:S01]  /*22b0*/  FADD R218, RZ, R97 ;  /* 0x00000061ffda7221 */ /* 0x000fc20000000000 */
[----:B------:R-:W-:Y:S01]  /*22c0*/  FADD R217, RZ, R98 ;  /* 0x00000062ffd97221 */ /* 0x000fe20000000000 */
[----:B------:R-:W-:-:S01]  /*22d0*/  FADD R216, RZ, R99 ;  /* 0x00000063ffd87221 */ /* 0x000fc20000000000 */
[----:B------:R-:W-:Y:S01]  /*22e0*/  FADD R215, RZ, R100 ;  /* 0x00000064ffd77221 */ /* 0x000fe20000000000 */
[----:B------:R-:W-:-:S01]  /*22f0*/  FADD R214, RZ, R101 ;  /* 0x00000065ffd67221 */ /* 0x000fc20000000000 */
[----:B0-----:R-:W-:Y:S01]  /*2300*/  FADD R227, RZ, R59 ;  /* 0x0000003bffe37221 */ /* 0x001fe20000000000 */
[----:B------:R-:W-:-:S01]  /*2310*/  FADD R213, RZ, R102 ;  /* 0x00000066ffd57221 */ /* 0x000fc20000000000 */
[----:B------:R-:W-:Y:S01]  /*2320*/  FADD R212, RZ, R103 ;  /* 0x00000067ffd47221 */ /* 0x000fe20000000000 */
[----:B------:R-:W-:-:S01]  /*2330*/  FADD R211, RZ, R104 ;  /* 0x00000068ffd37221 */ /* 0x000fc20000000000 */
[----:B------:R-:W-:Y:S01]  /*2340*/  FADD R210, RZ, R105 ;  /* 0x00000069ffd27221 */ /* 0x000fe20000000000 */
[----:B------:R0:W-:Y:S01]  /*2350*/  STL [R1], R227 ;  /* 0x000000e301007387 */ /* 0x0001e20000100800 */
        /* <DEDUP_REMOVED lines=93> */
[----:B0-----:R-:W-:-:S05]  /*2930*/  FADD R227, RZ, R66 ;  /* 0x00000042ffe37221 */ /* 0x001fca0000000000 */
[----:B------:R0:W-:Y:S02]  /*2940*/  STL [R1+0x1c], R227 ;  /* 0x00001ce301007387 */ /* 0x0001e40000100800 */
        /* <DEDUP_REMOVED lines=41> */
[----:B------:R0:W-:Y:S04]  /*2be0*/  STL [R1+0x70], R227 ;  /* 0x000070e301007387 */ /* 0x0001e80000100800 */
[----:B0-----:R0:W5:Y:S01]  /*2bf0*/  LDL.LU R227, [R1+0x84] ;  /* 0x0000840001e37983 */ /* 0x0011620000300800 */
[----:B------:R-:W-:-:S05]  /*2c00*/  UMOV UR6, URZ ;  /* 0x0000003f00067c82 */ /* 0x000fca0008000000 */
.L_x_18:
[----:B------:R-:W-:-:S04]  /*2c10*/  UIADD3 UR12, UR5, 0x1, URZ ;  /* 0x00000001050c7890 */ /* 0x000fc8000fffe03f */
[----:B------:R-:W-:-:S04]  /*2c20*/  UISETP.NE.AND UP0, UPT, UR12, 0x3, UPT ;  /* 0x000000030c00788c */ /* 0x000fc8000bf05270 */
[----:B------:R-:W-:Y:S02]  /*2c30*/  USEL UR8, URZ, 0x1, UP0 ;  /* 0x000000013f087887 */ /* 0x000fe40008000000 */
[----:B------:R-:W-:Y:S02]  /*2c40*/  USEL UR12, UR12, URZ, UP0 ;  /* 0x0000003f0c0c7287 */ /* 0x000fe40008000000 */
[----:B------:R-:W-:-:S06]  /*2c50*/  ULOP3.LUT UR8, UR4, UR8, URZ, 0x3c, !UPT ;  /* 0x0000000804087292 */ /* 0x000fcc000f8e3c3f */
[----:B------:R-:W-:Y:S01]  /*2c60*/  IMAD.U32 R228, RZ, RZ, UR8 ;  /* 0x00000008ffe47e24 */ /* 0x000fe2000f8e00ff */
[----:B------:R-:W-:-:S06]  /*2c70*/  UMOV UR8, 0x1 ;  /* 0x0000000100087882 */ /* 0x000fcc0000000000 */
.L_x_13:
[----:B------:R-:W-:-:S04]  /*2c80*/  UISETP.LT.AND UP0, UPT, UR9, 0x1, UPT ;  /* 0x000000010900788c */ /* 0x000fc8000bf01270 */
[----:B------:R-:W-:-:S04]  /*2c90*/  USEL UR16, UR9, 0x1, UP0 ;  /* 0x0000000109107887 */ /* 0x000fc80008000000 */
[----:B------:R-:W-:-:S04]  /*2ca0*/  UIADD3 UR16, UR9, -UR16, URZ ;  /* 0x8000001009107290 */ /* 0x000fc8000fffe03f */
[----:B------:R-:W-:-:S06]  /*2cb0*/  UISETP.GE.AND UP0, UPT, UR16, 0x1, UPT ;  /* 0x000000011000788c */ /* 0x000fcc000bf06270 */
[----:B------:R-:W-:-:S13]  /*2cc0*/  PLOP3.LUT P0, PT, PT, PT, UP0, 0x80, 0x0 ;  /* 0x000000000000781c */ /* 0x000fda0003f0f008 */
[----:B------:R-:W-:Y:S05]  /*2cd0*/  @!P0 BRA `(.L_x_19) ;  /* 0x0000001000a08947 */ /* 0x000fea0003800000 */
[----:B------:R-:W-:Y:S01]  /*2ce0*/  UMOV UR24, UR16 ;  /* 0x0000001000187c82 */ /* 0x000fe20008000000 */
[----:B------:R-:W-:Y:S01]  /*2cf0*/  UMOV UR25, UR5 ;  /* 0x0000000500197c82 */ /* 0x000fe20008000000 */
[----:B------:R-:W-:-:S05]  /*2d00*/  ULDC UR26, c[0x0][0x50c] ;  /* 0x00014300001a7ab9 */ /* 0x000fca0000000800 */
.L_x_27:
[----:B------:R-:W-:-:S06]  /*2d10*/  UISETP.NE.AND UP0, UPT, UR23, 0x3, UPT ;  /* 0x000000031700788c */ /* 0x000fcc000bf05270 */
[----:B------:R-:W-:-:S13]  /*2d20*/  PLOP3.LUT P1, PT, PT, PT, UP0, 0x80, 0x0 ;  /* 0x000000000000781c */ /* 0x000fda0003f2f008 */
[----:B-1---5:R-:W-:Y:S05]  /*2d30*/  @!P1 BRA `(.L_x_20) ;  /* 0x0000000000049947 */ /* 0x022fea0003800000 */
[----:B------:R-:W-:Y:S01]  /*2d40*/  BPT.TRAP 0x1 ;  /* 0x000000040000795c */ /* 0x000fe20000300000 */
.L_x_20:
[----:B------:R-:W1:Y:S01]  /*2d50*/  S2UR UR16, SR_CgaCtaId ;  /* 0x00000000001079c3 */ /* 0x000e620000008800 */
[----:B------:R-:W-:Y:S01]  /*2d60*/  UMOV UR10, 0x400 ;  /* 0x00000400000a7882 */ /* 0x000fe20000000000 */
[----:B------:R-:W-:Y:S01]  /*2d70*/  SHF.L.U32 R229, R228, 0x1f, RZ ;  /* 0x0000001fe4e57819 */ /* 0x000fe200000006ff */
[----:B-1----:R-:W-:-:S04]  /*2d80*/  ULEA UR10, UR16, UR10, 0x18 ;  /* 0x0000000a100a7291 */ /* 0x002fc8000f8ec03f */
[----:B------:R-:W-:-:S09]  /*2d90*/  ULEA UR16, UR12, UR10, 0x3 ;  /* 0x0000000a0c107291 */ /* 0x000fd2000f8e183f */
[----:B------:R1:W2:Y:S01]  /*2da0*/  SYNCS.PHASECHK.TRANS64.TRYWAIT P0, [UR16], R229 ;  /* 0x000000e5ff0075a7 */ /* 0x0002a20008000150 */
[----:B------:R-:W-:Y:S05]  /*2db0*/  @!P1 BRA `(.L_x_21) ;  /* 0x0000000000049947 */ /* 0x000fea0003800000 */
[----:B------:R-:W-:Y:S01]  /*2dc0*/  BPT.TRAP 0x1 ;  /* 0x000000040000795c */ /* 0x000fe20000300000 */
.L_x_21:
[----:B--2---:R-:W-:Y:S05]  /*2dd0*/  @P0 BRA `(.L_x_22) ;  /* 0x0000000000080947 */ /* 0x004fea0003800000 */
[----:B------:R-:W2:Y:S02]  /*2de0*/  SYNCS.PHASECHK.TRANS64.TRYWAIT P0, [UR16], R229 ;  /* 0x000000e5ff0075a7 */ /* 0x000ea40008000150 */
[----:B--2---:R-:W-:Y:S05]  /*2df0*/  @!P0 BRA `(.L_x_23) ;  /* 0x000000d000d48947 */ /* 0x004fea0003800000 */
.L_x_22:
[----:B------:R-:W-:Y:S01]  /*2e00*/  UIADD3 UR16, UR10, 0xc100, URZ ;  /* 0x0000c1000a107890 */ /* 0x000fe2000fffe03f */
[----:B------:R-:W-:Y:S01]  /*2e10*/  WARPGROUP.ARRIVE ;  /* 0x00000000000079c5 */ /* 0x000fe20000000000 */
[----:B------:R-:W-:Y:S02]  /*2e20*/  UISETP.NE.AND UP0, UPT, UR7, URZ, UPT ;  /* 0x0000003f0700728c */ /* 0x000fe4000bf05270 */
[----:B------:R-:W-:Y:S02]  /*2e30*/  USHF.R.U32.HI UR16, URZ, 0x4, UR16 ;  /* 0x000000043f107899 */ /* 0x000fe40008011610 */
[----:B------:R-:W-:Y:S02]  /*2e40*/  USEL UR8, UR8, URZ, !UP0 ;  /* 0x0000003f08087287 */ /* 0x000fe4000c000000 */
[----:B------:R-:W-:Y:S02]  /*2e50*/  ULOP3.LUT UR16, UR16, 0x3fff, URZ, 0xc0, !UPT ;  /* 0x00003fff10107892 */ /* 0x000fe4000f8ec03f */
[----:B------:R-:W-:-:S02]  /*2e60*/  UISETP.NE.U32.AND UP0, UPT, UR8, URZ, UPT ;  /* 0x0000003f0800728c */ /* 0x000fc4000bf05070 */
[----:B------:R-:W-:Y:S02]  /*2e70*/  ULOP3.LUT UR7, UR11, 0x10000, URZ, 0xfc, !UPT ;  /* 0x000100000b077892 */ /* 0x000fe4000f8efc3f */
[----:B------:R-:W-:Y:S02]  /*2e80*/  ULOP3.LUT UR8, UR16, 0x10000, URZ, 0xfc, !UPT ;  /* 0x0001000010087892 */ /* 0x000fe4000f8efc3f */
[----:B------:R-:W-:Y:S02]  /*2e90*/  ULEA UR7, UR12, UR7, 0xa ;  /* 0x000000070c077291 */ /* 0x000fe4000f8e503f */
[----:B------:R-:W-:Y:S01]  /*2ea0*/  ULEA UR8, UR12, UR8, 0x9 ;  /* 0x000000080c087291 */ /* 0x000fe2000f8e483f */
[----:B------:R-:W-:Y:S01]  /*2eb0*/  UMOV UR17, 0x80000020 ;  /* 0x8000002000117882 */ /* 0x000fe20000000000 */
[----:B------:R-:W-:Y:S01]  /*2ec0*/  UMOV UR19, 0x80000020 ;  /* 0x8000002000137882 */ /* 0x000fe20000000000 */
[----:B------:R-:W-:Y:S02]  /*2ed0*/  UIADD3 UR6, UR6, 0x2, URZ ;  /* 0x0000000206067890 */ /* 0x000fe4000fffe03f */
[----:B------:R-:W-:-:S02]  /*2ee0*/  UMOV UR16, UR7 ;  /* 0x0000000700107c82 */ /* 0x000fc40008000000 */
[----:B------:R-:W-:Y:S02]  /*2ef0*/  UMOV UR18, UR8 ;  /* 0x0000000800127c82 */ /* 0x000fe40008000000 */
[----:B------:R-:W-:Y:S01]  /*2f00*/  QGMMA.64x128x32.F32.E4M3.E4M3 R88, gdesc[UR16], R88, UP0 ;  /* 0x01e00000105879f3 */ /* 0x000fe2000bf00858 */
[----:B------:R-:W-:Y:S01]  /*2f10*/  UIADD3 UR16, UR7, 0x200, URZ ;  /* 0x0000020007107890 */ /* 0x000fe2000fffe03f */
[----:B------:R-:W-:-:S10]  /*2f20*/  UMOV UR17, 0x80000020 ;  /* 0x8000002000117882 */ /* 0x000fd40000000000 */
[----:B------:R-:W-:Y:S01]  /*2f30*/  QGMMA.64x128x32.F32.E4M3.E4M3 R24, gdesc[UR16], R24, UP0 ;  /* 0x01e00000101879f3 */ /* 0x000fe2000bf00818 */
[----:B------:R-:W-:Y:S02]  /*2f40*/  UIADD3 UR16, UR7, 0x2, URZ ;  /* 0x0000000207107890 */ /* 0x000fe4000fffe03f */
[----:B------:R-:W-:Y:S01]  /*2f50*/  UIADD3 UR18, UR8, 0x2, URZ ;  /* 0x0000000208127890 */ /* 0x000fe2000fffe03f */
[----:B------:R-:W-:Y:S01]  /*2f60*/  UMOV UR17, 0x80000020 ;  /* 0x8000002000117882 */ /* 0x000fe20000000000 */
[----:B------:R-:W-:Y:S01]  /*2f70*/  UMOV UR19, 0x80000020 ;  /* 0x8000002000137882 */ /* 0x000fe20000000000 */
[----:B------:R-:W-:-:S06]  /*2f80*/  UISETP.NE.AND UP0, UPT, UR6, UR26, UPT ;  /* 0x0000001a0600728c */ /* 0x000fcc000bf05270 */
[----:B------:R-:W-:Y:S01]  /*2f90*/  QGMMA.64x128x32.F32.E4M3.E4M3 R88, gdesc[UR16], R88 ;  /* 0x01e00000105879f3 */ /* 0x000fe20008700858 */
[----:B------:R-:W-:Y:S01]  /*2fa0*/  UIADD3 UR16, UR7, 0x202, URZ ;  /* 0x0000020207107890 */ /* 0x000fe2000fffe03f */
[----:B------:R-:W-:Y:S01]  /*2fb0*/  UMOV UR17, 0x80000020 ;  /* 0x8000002000117882 */ /* 0x000fe20000000000 */
[----:B------:R-:W-:-:S06]  /*2fc0*/  USEL UR7, URZ, 0x1, UP0 ;  /* 0x000000013f077887 */ /* 0x000fcc0008000000 */
[----:B------:R-:W-:-:S03]  /*2fd0*/  ISETP.NE.AND P0, PT, RZ, UR7, PT ;  /* 0x00000007ff007c0c */ /* 0x000fc6000bf05270 */
[----:B------:R-:W-:Y:S03]  /*2fe0*/  QGMMA.64x128x32.F32.E4M3.E4M3 R24, gdesc[UR16], R24, gsb0 ;  /* 0x01e00000101879f3 */ /* 0x000fe60008000818 */
[----:B------:R-:W-:-:S07]  /*2ff0*/  WARPGROUP.DEPBAR.LE gsb0, 0x1 ;  /* 0x00008000000079c5 */ /* 0x000fce0000010100 */
[----:B------:R-:W-:Y:S05]  /*3000*/  @!P0 BRA `(.L_x_24) ;  /* 0x0000000c00788947 */ /* 0x000fea0003800000 */
[----:B------:R-:W-:Y:S02]  /*3010*/  WARPGROUP.DEPBAR.LE gsb0, 0x0 ;  /* 0x00008000000079c5 */ /* 0x000fe40000010000 */
[----:B-----5:R-:W-:-:S01]  /*3020*/  FADD R227, R88, R227 ;  /* 0x000000e358e37221 */ /* 0x020fc20000000000 */
[----:B------:R-:W-:Y:S01]  /*3030*/  FADD R226, R89, R226 ;  /* 0x000000e259e27221 */ /* 0x000fe20000000000 */
[----:B------:R-:W-:-:S01]  /*3040*/  FADD R225, R90, R225 ;  /* 0x000000e15ae17221 */ /* 0x000fc20000000000 */
[----:B------:R-:W-:Y:S02]  /*3050*/  FADD R224, R91, R224 ;  /* 0x000000e05be07221 */ /* 0x000fe40000000000 */
[----:B------:R2:W-:Y:S01]  /*3060*/  STL [R1+0x84], R227 ;  /* 0x000084e301007387 */ /* 0x0005e20000100800 */
[----:B------:R-:W-:-:S01]  /*3070*/  FADD R223, R92, R223 ;  /* 0x000000df5cdf7221 */ /* 0x000fc20000000000 */
[----:B------:R-:W-:Y:S01]  /*3080*/  FADD R222, R93, R222 ;  /* 0x000000de5dde7221 */ /* 0x000fe20000000000 */
[----:B------:R-:W-:-:S01]  /*3090*/  FADD R221, R94, R221 ;  /* 0x000000dd5edd7221 */ /* 0x000fc20000000000 */
[----:B--2---:R-:W2:Y:S04]  /*30a0*/  LDL.LU R227, [R1+0x2c] ;  /* 0x00002c0001e37983 */ /* 0x004ea80000300800 */
[----:B------:R3:W-:Y:S01]  /*30b0*/  STL [R1+0x88], R226 ;  /* 0x000088e201007387 */ /* 0x0007e20000100800 */
[----:B------:R-:W-:-:S01]  /*30c0*/  FADD R220, R95, R220 ;  /* 0x000000dc5fdc7221 */ /* 0x000fc20000000000 */
[----:B------:R-:W-:-:S02]  /*30d0*/  FADD R219, R96, R219 ;  /* 0x000000db60db7221 */ /* 0x000fc40000000000 */
[----:B---3--:R-:W3:Y:S04]  /*30e0*/  LDL.LU R226, [R1+0x28] ;  /* 0x0000280001e27983 */ /* 0x008ee80000300800 */
[----:B------:R4:W-:Y:S01]  /*30f0*/  STL [R1+0x8c], R225 ;  /* 0x00008ce101007387 */ /* 0x0009e20000100800 */
[----:B------:R-:W-:-:S03]  /*3100*/  FADD R218, R97, R218 ;  /* 0x000000da61da7221 */ /* 0x000fc60000000000 */
[----:B----4-:R-:W4:Y:S04]  /*3110*/  LDL.LU R225, [R1+0x24] ;  /* 0x0000240001e17983 */ /* 0x010f280000300800 */
[----:B------:R0:W-:Y:S01]  /*3120*/  STL [R1+0x90], R224 ;  /* 0x000090e001007387 */ /* 0x0001e20000100800 */
[----:B------:R-:W-:-:S03]  /*3130*/  FADD R217, R98, R217 ;  /* 0x000000d962d97221 */ /* 0x000fc60000000000 */
[----:B0-----:R-:W4:Y:S04]  /*3140*/  LDL.LU R224, [R1+0x20] ;  /* 0x0000200001e07983 */ /* 0x001f280000300800 */
[----:B------:R0:W-:Y:S01]  /*3150*/  STL [R1+0x94], R223 ;  /* 0x000094df01007387 */ /* 0x0001e20000100800 */
[----:B------:R-:W-:-:S03]  /*3160*/  FADD R216, R99, R216 ;  /* 0x000000d863d87221 */ /* 0x000fc60000000000 */
[----:B0-----:R-:W4:Y:S04]  /*3170*/  LDL.LU R223, [R1+0x1c] ;  /* 0x00001c0001df7983 */ /* 0x001f280000300800 */
[----:B------:R0:W-:Y:S04]  /*3180*/  STL [R1+0x98], R222 ;  /* 0x000098de01007387 */ /* 0x0001e80000100800 */
        /* <DEDUP_REMOVED lines=12> */
[----:B0-----:R-:W4:Y:S01]  /*3250*/  LDL.LU R216, [R1] ;  /* 0x0000000001d87983 */ /* 0x001f220000300800 */
[----:B------:R-:W-:-:S01]  /*3260*/  FADD R215, R100, R215 ;  /* 0x000000d764d77221 */ /* 0x000fc20000000000 */
[----:B------:R-:W-:Y:S01]  /*3270*/  FADD R214, R101, R214 ;  /* 0x000000d665d67221 */ /* 0x000fe20000000000 */
[----:B------:R-:W-:-:S01]  /*3280*/  FADD R213, R102, R213 ;  /* 0x000000d566d57221 */ /* 0x000fc20000000000 */
[----:B------:R-:W-:Y:S01]  /*3290*/  FADD R212, R103, R212 ;  /* 0x000000d467d47221 */ /* 0x000fe20000000000 */
[----:B------:R-:W-:-:S01]  /*32a0*/  FADD R211, R104, R211 ;  /* 0x000000d368d37221 */ /* 0x000fc20000000000 */
[----:B------:R-:W-:Y:S01]  /*32b0*/  STL [R1+0xb4], R215 ;  /* 0x0000b4d701007387 */ /* 0x000fe20000100800 */
        /* <DEDUP_REMOVED lines=15> */
[----:B------:R0:W-:Y:S01]  /*33b0*/  STL [R1+0xc4], R211 ;  /* 0x0000c4d301007387 */ /* 0x0001e20000100800 */
[----:B------:R-:W-:-:S01]  /*33c0*/  FADD R198, R117, R198 ;  /* 0x000000c675c67221 */ /* 0x000fc20000000000 */
[----:B------:R-:W-:Y:S01]  /*33d0*/  FADD R197, R118, R197 ;  /* 0x000000c576c57221 */ /* 0x000fe20000000000 */
        /* <DEDUP_REMOVED lines=68> */
[----:B--2---:R-:W-:-:S01]  /*3820*/  FADD R227, R70, R227 ;  /* 0x000000e346e37221 */ /* 0x004fc20000000000 */
[----:B---3--:R-:W-:Y:S01]  /*3830*/  FADD R226, R69, R226 ;  /* 0x000000e245e27221 */ /* 0x008fe20000000000 */
[----:B----4-:R-:W-:-:S01]  /*3840*/  FADD R225, R68, R225 ;  /* 0x000000e144e17221 */ /* 0x010fc20000000000 */
        /* <DEDUP_REMOVED lines=8> */
[----:B------:R-:W-:-:S05]  /*38d0*/  FADD R216, R59, R216 ;  /* 0x000000d83bd87221 */ /* 0x000fca0000000000 */
[----:B------:R2:W-:Y:S04]  /*38e0*/  STL [R1], R216 ;  /* 0x000000d801007387 */ /* 0x0005e80000100800 */
[----:B------:R3:W-:Y:S04]  /*38f0*/  STL [R1+0x4], R217 ;  /* 0x000004d901007387 */ /* 0x0007e80000100800 */
[----:B------:R4:W-:Y:S04]  /*3900*/  STL [R1+0x8], R218 ;  /* 0x000008da01007387 */ /* 0x0009e80000100800 */
[----:B------:R1:W-:Y:S04]  /*3910*/  STL [R1+0xc], R219 ;  /* 0x00000cdb01007387 */ /* 0x0003e80000100800 */
[----:B------:R1:W-:Y:S04]  /*3920*/  STL [R1+0x10], R220 ;  /* 0x000010dc01007387 */ /* 0x0003e80000100800 */
[----:B------:R1:W-:Y:S04]  /*3930*/  STL [R1+0x14], R221 ;  /* 0x000014dd01007387 */ /* 0x0003e80000100800 */
[----:B------:R1:W-:Y:S04]  /*3940*/  STL [R1+0x18], R222 ;  /* 0x000018de01007387 */ /* 0x0003e80000100800 */
[----:B------:R1:W-:Y:S04]  /*3950*/  STL [R1+0x1c], R223 ;  /* 0x00001cdf01007387 */ /* 0x0003e80000100800 */
[----:B------:R1:W-:Y:S04]  /*3960*/  STL [R1+0x20], R224 ;  /* 0x000020e001007387 */ /* 0x0003e80000100800 */
[----:B0-----:R-:W4:Y:S04]  /*3970*/  LDL.LU R211, [R1+0x30] ;  /* 0x0000300001d37983 */ /* 0x001f280000300800 */
[----:B------:R0:W-:Y:S04]  /*3980*/  STL [R1+0x24], R225 ;  /* 0x000024e101007387 */ /* 0x0001e80000100800 */
[----:B------:R-:W4:Y:S04]  /*3990*/  LDL.LU R212, [R1+0x34] ;  /* 0x0000340001d47983 */ /* 0x000f280000300800 */
[----:B------:R0:W-:Y:S04]  /*39a0*/  STL [R1+0x28], R226 ;  /* 0x000028e201007387 */ /* 0x0001e80000100800 */
[----:B------:R-:W4:Y:S04]  /*39b0*/  LDL.LU R213, [R1+0x38] ;  /* 0x0000380001d57983 */ /* 0x000f280000300800 */
[----:B------:R0:W-:Y:S04]  /*39c0*/  STL [R1+0x2c], R227 ;  /* 0x00002ce301007387 */ /* 0x0001e80000100800 */
[----:B------:R-:W4:Y:S04]  /*39d0*/  LDL.LU R214, [R1+0x3c] ;  /* 0x00003c0001d67983 */ /* 0x000f280000300800 */
[----:B------:R-:W4:Y:S04]  /*39e0*/  LDL.LU R215, [R1+0x40] ;  /* 0x0000400001d77983 */ /* 0x000f280000300800 */
[----:B--2---:R-:W2:Y:S04]  /*39f0*/  LDL.LU R216, [R1+0x44] ;  /* 0x0000440001d87983 */ /* 0x004ea80000300800 */
[----:B---3--:R-:W3:Y:S04]  /*3a00*/  LDL.LU R217, [R1+0x48] ;  /* 0x0000480001d97983 */ /* 0x008ee80000300800 */
[----:B----4-:R-:W4:Y:S04]  /*3a10*/  LDL.LU R218, [R1+0x4c] ;  /* 0x00004c0001da7983 */ /* 0x010f280000300800 */
[----:B-1----:R-:W4:Y:S04]  /*3a20*/  LDL.LU R219, [R1+0x50] ;  /* 0x0000500001db7983 */ /* 0x002f280000300800 */
[----:B------:R-:W4:Y:S04]  /*3a30*/  LDL.LU R220, [R1+0x54] ;  /* 0x0000540001dc7983 */ /* 0x000f280000300800 */
[----:B------:R-:W4:Y:S04]  /*3a40*/  LDL.LU R221, [R1+0x58] ;  /* 0x0000580001dd7983 */ /* 0x000f280000300800 */
[----:B------:R-:W4:Y:S04]  /*3a50*/  LDL.LU R222, [R1+0x5c] ;  /* 0x00005c0001de7983 */ /* 0x000f280000300800 */
[----:B------:R-:W4:Y:S04]  /*3a60*/  LDL.LU R223, [R1+0x60] ;  /* 0x0000600001df7983 */ /* 0x000f280000300800 */
[----:B------:R-:W4:Y:S04]  /*3a70*/  LDL.LU R224, [R1+0x64] ;  /* 0x0000640001e07983 */ /* 0x000f280000300800 */
[----:B0-----:R-:W4:Y:S04]  /*3a80*/  LDL.LU R225, [R1+0x68] ;  /* 0x0000680001e17983 */ /* 0x001f280000300800 */
[----:B------:R-:W4:Y:S04]  /*3a90*/  LDL.LU R226, [R1+0x6c] ;  /* 0x00006c0001e27983 */ /* 0x000f280000300800 */
[----:B------:R-:W4:Y:S01]  /*3aa0*/  LDL.LU R227, [R1+0x70] ;  /* 0x0000700001e37983 */ /* 0x000f220000300800 */
[----:B------:R-:W-:-:S05]  /*3ab0*/  FADD R211, R71, R211 ;  /* 0x000000d347d37221 */ /* 0x000fca0000000000 */
[----:B------:R0:W-:Y:S01]  /*3ac0*/  STL [R1+0x30], R211 ;  /* 0x000030d301007387 */ /* 0x0001e20000100800 */
[----:B------:R-:W-:-:S03]  /*3ad0*/  FADD R212, R72, R212 ;  /* 0x000000d448d47221 */ /* 0x000fc60000000000 */
[----:B0-----:R0:W5:Y:S01]  /*3ae0*/  LDL.LU R211, [R1+0xc4] ;  /* 0x0000c40001d37983 */ /* 0x0011620000300800 */
[----:B------:R-:W-:-:S03]  /*3af0*/  FADD R213, R73, R213 ;  /* 0x000000d549d57221 */ /* 0x000fc60000000000 */
[----:B------:R1:W-:Y:S01]  /*3b00*/  STL [R1+0x34], R212 ;  /* 0x000034d401007387 */ /* 0x0003e20000100800 */
[----:B------:R-:W-:-:S01]  /*3b10*/  FADD R214, R74, R214 ;  /* 0x000000d64ad67221 */ /* 0x000fc20000000000 */
[----:B------:R-:W-:Y:S02]  /*3b20*/  FADD R215, R75, R215 ;  /* 0x000000d74bd77221 */ /* 0x000fe40000000000 */
[----:B-1----:R0:W5:Y:S01]  /*3b30*/  LDL.LU R212, [R1+0xc0] ;  /* 0x0000c00001d47983 */ /* 0x0021620000300800 */
[----:B--2---:R-:W-:-:S03]  /*3b40*/  FADD R216, R76, R216 ;  /* 0x000000d84cd87221 */ /* 0x004fc60000000000 */
[----:B------:R1:W-:Y:S01]  /*3b50*/  STL [R1+0x38], R213 ;  /* 0x000038d501007387 */ /* 0x0003e20000100800 */
[----:B---3--:R-:W-:-:S03]  /*3b60*/  FADD R217, R77, R217 ;  /* 0x000000d94dd97221 */ /* 0x008fc60000000000 */
[----:B-1----:R0:W5:Y:S01]  /*3b70*/  LDL.LU R213, [R1+0xbc] ;  /* 0x0000bc0001d57983 */ /* 0x0021620000300800 */
[----:B----4-:R-:W-:-:S03]  /*3b80*/  FADD R218, R78, R218 ;  /* 0x000000da4eda7221 */ /* 0x010fc60000000000 */
[----:B------:R1:W-:Y:S01]  /*3b90*/  STL [R1+0x3c], R214 ;  /* 0x00003cd601007387 */ /* 0x0003e20000100800 */
[----:B------:R-:W-:-:S01]  /*3ba0*/  FADD R219, R79, R219 ;  /* 0x000000db4fdb7221 */ /* 0x000fc20000000000 */
[----:B------:R-:W-:Y:S02]  /*3bb0*/  FADD R220, R80, R220 ;  /* 0x000000dc50dc7221 */ /* 0x000fe40000000000 */
[----:B-1----:R0:W5:Y:S04]  /*3bc0*/  LDL.LU R214, [R1+0xb8] ;  /* 0x0000b80001d67983 */ /* 0x0021680000300800 */
[----:B------:R1:W-:Y:S01]  /*3bd0*/  STL [R1+0x40], R215 ;  /* 0x000040d701007387 */ /* 0x0003e20000100800 */
[----:B------:R-:W-:-:S01]  /*3be0*/  FADD R221, R81, R221 ;  /* 0x000000dd51dd7221 */ /* 0x000fc20000000000 */
[----:B------:R-:W-:-:S02]  /*3bf0*/  FADD R222, R82, R222 ;  /* 0x000000de52de7221 */ /* 0x000fc40000000000 */
[----:B-1----:R0:W5:Y:S04]  /*3c00*/  LDL.LU R215, [R1+0xb4] ;  /* 0x0000b40001d77983 */ /* 0x0021680000300800 */
[----:B------:R1:W-:Y:S01]  /*3c10*/  STL [R1+0x44], R216 ;  /* 0x000044d801007387 */ /* 0x0003e20000100800 */
[----:B------:R-:W-:-:S03]  /*3c20*/  FADD R223, R83, R223 ;  /* 0x000000df53df7221 */ /* 0x000fc60000000000 */
        /* <DEDUP_REMOVED lines=13> */
[----:B------:R1:W-:Y:S04]  /*3d00*/  STL [R1+0x58], R221 ;  /* 0x000058dd01007387 */ /* 0x0003e80000100800 */
        /* <DEDUP_REMOVED lines=12> */
[----:B-1----:R0:W5:Y:S01]  /*3dd0*/  LDL.LU R227, [R1+0x84] ;  /* 0x0000840001e37983 */ /* 0x0021620000300800 */
[----:B------:R-:W-:-:S05]  /*3de0*/  UMOV UR6, URZ ;  /* 0x0000003f00067c82 */ /* 0x000fca0008000000 */
.L_x_24:
[----:B------:R-:W-:Y:S05]  /*3df0*/  @!P1 BRA `(.L_x_25) ;  /* 0x0000000000049947 */ /* 0x000fea0003800000 */
[----:B------:R-:W-:Y:S01]  /*3e00*/  BPT.TRAP 0x1 ;  /* 0x000000040000795c */ /* 0x000fe20000300000 */
.L_x_25:
[----:B------:R-:W-:Y:S02]  /*3e10*/  UISETP.GT.U32.AND UP0, UPT, UR13, 0x1, UPT ;  /* 0x000000010d00788c */ /* 0x000fe4000bf04070 */
[----:B------:R-:W-:-:S04]  /*3e20*/  ULEA UR8, UR25, UR10, 0x3 ;  /* 0x0000000a19087291 */ /* 0x000fc8000f8e183f */
[----:B------:R-:W-:Y:S01]  /*3e30*/  UIADD3 UR8, UR8, 0x18, URZ ;  /* 0x0000001808087890 */ /* 0x000fe2000fffe03f */
[----:B------:R-:W-:-:S03]  /*3e40*/  PLOP3.LUT P0, PT, PT, PT, UP0, 0x80, 0x0 ;  /* 0x000000000000781c */ /* 0x000fc60003f0f008 */
[----:B------:R-:W-:-:S09]  /*3e50*/  UPRMT UR8, URZ, 0x654, UR8 ;  /* 0x000006543f087896 */ /* 0x000fd20008000008 */
[----:B------:R-:W-:Y:S01]  /*3e60*/  SYNCS.ARRIVE.TRANS64.RED.A1T0 RZ, [UR8], RZ ;  /* 0x000000ffffff79a7 */ /* 0x000fe20008100408 */
[----:B------:R-:W-:Y:S05]  /*3e70*/  @P0 BRA `(.L_x_26) ;  /* 0x0000000000040947 */ /* 0x000fea0003800000 */
[----:B------:R-:W-:Y:S01]  /*3e80*/  BPT.TRAP 0x1 ;  /* 0x000000040000795c */ /* 0x000fe20000300000 */
.L_x_26:
[----:B------:R-:W-:Y:S02]  /*3e90*/  UISETP.GT.AND UP2, UPT, UR24, 0x1, UPT ;  /* 0x000000011800788c */ /* 0x000fe4000bf44270 */
[----:B------:R-:W-:Y:S02]  /*3ea0*/  UIADD3 UR12, UR12, 0x1, URZ ;  /* 0x000000010c0c7890 */ /* 0x000fe4000fffe03f */
[----:B------:R-:W-:Y:S02]  /*3eb0*/  UIADD3 UR25, UR25, 0x1, URZ ;  /* 0x0000000119197890 */ /* 0x000fe4000fffe03f */
[----:B------:R-:W-:Y:S01]  /*3ec0*/  PLOP3.LUT P0, PT, PT, PT, UP2, 0x80, 0x0 ;  /* 0x000000000000781c */ /* 0x000fe20003f0f028 */
[----:B------:R-:W-:Y:S02]  /*3ed0*/  UISETP.NE.AND UP0, UPT, UR12, 0x3, UPT ;  /* 0x000000030c00788c */ /* 0x000fe4000bf05270 */
[----:B------:R-:W-:Y:S02]  /*3ee0*/  UISETP.NE.AND UP1, UPT, UR25, 0x3, UPT ;  /* 0x000000031900788c */ /* 0x000fe4000bf25270 */
[----:B------:R-:W-:-:S02]  /*3ef0*/  USEL UR8, URZ, 0x1, UP0 ;  /* 0x000000013f087887 */ /* 0x000fc40008000000 */
[----:B------:R-:W-:Y:S02]  /*3f00*/  UIADD3 UR24, UR24, -0x1, URZ ;  /* 0xffffffff18187890 */ /* 0x000fe4000fffe03f */
[----:B------:R-:W-:Y:S02]  /*3f10*/  USEL UR12, UR12, URZ, UP0 ;  /* 0x0000003f0c0c7287 */ /* 0x000fe40008000000 */
[----:B------:R-:W-:Y:S01]  /*3f20*/  LOP3.LUT R228, R228, UR8, RZ, 0x3c, !PT ;  /* 0x00000008e4e47c12 */ /* 0x000fe2000f8e3cff */
[----:B------:R-:W-:Y:S01]  /*3f30*/  USEL UR25, UR25, URZ, UP1 ;  /* 0x0000003f19197287 */ /* 0x000fe20008800000 */
[----:B------:R-:W-:Y:S01]  /*3f40*/  UMOV UR8, 0x1 ;  /* 0x0000000100087882 */ /* 0x000fe20000000000 */
[----:B------:R-:W-:Y:S10]  /*3f50*/  @P0 BRA `(.L_x_27) ;  /* 0xffffffec006c0947 */ /* 0x000ff4000383ffff */
.L_x_19:
[----:B------:R-:W-:-:S04]  /*3f60*/  UISETP.NE.AND UP0, UPT, UR6, URZ, UPT ;  /* 0x0000003f0600728c */ /* 0x000fc8000bf05270 */
[----:B------:R-:W-:-:S06]  /*3f70*/  USEL UR6, URZ, 0x1, !UP0 ;  /* 0x000000013f067887 */ /* 0x000fcc000c000000 */
[----:B------:R-:W-:-:S13]  /*3f80*/  ISETP.NE.AND P0, PT, RZ, UR6, PT ;  /* 0x00000006ff007c0c */ /* 0x000fda000bf05270 */
[----:B------:R-:W-:Y:S05]  /*3f90*/  @!P0 BRA `(.L_x_28) ;  /* 0x0000000c00d48947 */ /* 0x000fea0003800000 */
[----:B------:R-:W-:Y:S02]  /*3fa0*/  WARPGROUP.DEPBAR.LE gsb0, 0x0 ;  /* 0x00008000000079c5 */ /* 0x000fe40000010000 */
[----:B-----5:R-:W-:-:S05]  /*3fb0*/  FADD R227, R88, R227 ;  /* 0x000000e358e37221 */ /* 0x020fca0000000000 */
[----:B------:R2:W-:Y:S04]  /*3fc0*/  STL [R1+0x84], R227 ;  /* 0x000084e301007387 */ /* 0x0005e80000100800 */
[----:B--2---:R-:W2:Y:S04]  /*3fd0*/  LDL.LU R227, [R1+0x70] ;  /* 0x0000700001e37983 */ /* 0x004ea80000300800 */
[----:B--2---:R2:W-:Y:S04]  /*3fe0*/  STL [R1+0x88], R227 ;  /* 0x000088e301007387 */ /* 0x0045e80000100800 */
        /* <DEDUP_REMOVED lines=54> */
[----:B--2---:R-:W2:Y:S01]  /*4350*/  LDL.LU R227, [R1] ;  /* 0x0000000001e37983 */ /* 0x004ea20000300800 */
[----:B------:R-:W-:Y:S01]  /*4360*/  FADD R226, R89, R226 ;  /* 0x000000e259e27221 */ /* 0x000fe20000000000 */
        /* <DEDUP_REMOVED lines=97> */
[----:B--2---:R-:W-:-:S05]  /*4980*/  FADD R227, R59, R227 ;  /* 0x000000e33be37221 */ /* 0x004fca0000000000 */
[----:B------:R2:W-:Y:S04]  /*4990*/  STL [R1], R227 ;  /* 0x000000e301007387 */ /* 0x0005e80000100800 */
[----:B--2---:R-:W2:Y:S02]  /*49a0*/  LDL.LU R227, [R1+0xf4] ;  /* 0x0000f40001e37983 */ /* 0x004ea40000300800 */
[----:B--2---:R-:W-:-:S05]  /*49b0*/  FADD R227, R60, R227 ;  /* 0x000000e33ce37221 */ /* 0x004fca0000000000 */
[----:B------:R2:W-:Y:S04]  /*49c0*/  STL [R1+0x4], R227 ;  /* 0x000004e301007387 */ /* 0x0005e80000100800 */
        /* <DEDUP_REMOVED lines=81> */
[----:B--2---:R2:W5:Y:S02]  /*4ee0*/  LDL.LU R227, [R1+0x84] ;  /* 0x0000840001e37983 */ /* 0x0045640000300800 */
.L_x_28:
[----:B------:R-:W-:Y:S02]  /*4ef0*/  WARPGROUP.DEPBAR.LE gsb0, 0x0 ;  /* 0x00008000000079c5 */ /* 0x000fe40000010000 */
[----:B------:R-:W3:Y:S02]  /*4f00*/  LDC R24, c[0x0][0x28c] ;  /* 0x0000a300ff187b82 */ /* 0x000ee40000000800 */
[----:B---3--:R-:W-:-:S13]  /*4f10*/  ISETP.GE.AND P0, PT, R24, 0x1, PT ;  /* 0x000000011800780c */ /* 0x008fda0003f06270 */
[----:B------:R-:W-:Y:S05]  /*4f20*/  @!P0 BRA `(.L_x_29) ;  /* 0x0000000000488947 */ /* 0x000fea0003800000 */
[----:B------:R-:W-:-:S06]  /*4f30*/  UISETP.NE.AND UP0, UPT, UR23, 0x3, UPT ;  /* 0x000000031700788c */ /* 0x000fcc000bf05270 */
[----:B------:R-:W-:-:S13]  /*4f40*/  PLOP3.LUT P0, PT, PT, PT, UP0, 0x80, 0x0 ;  /* 0x000000000000781c */ /* 0x000fda0003f0f008 */
[----:B------:R-:W-:Y:S05]  /*4f50*/  @!P0 BRA `(.L_x_30) ;  /* 0x0000000000048947 */ /* 0x000fea0003800000 */
[----:B------:R-:W-:Y:S01]  /*4f60*/  BPT.TRAP 0x1 ;  /* 0x000000040000795c */ /* 0x000fe20000300000 */
.L_x_30:
[----:B------:R-:W-:-:S04]  /*4f70*/  UISETP.LT.AND UP0, UPT, UR9, 0x1, UPT ;  /* 0x000000010900788c */ /* 0x000fc8000bf01270 */
[----:B------:R-:W-:Y:S02]  /*4f80*/  USEL UR8, UR9, 0x1, UP0 ;  /* 0x0000000109087887 */ /* 0x000fe40008000000 */
[----:B------:R-:W-:Y:S02]  /*4f90*/  UISETP.GT.U32.AND UP0, UPT, UR13, 0x1, UPT ;  /* 0x000000010d00788c */ /* 0x000fe4000bf04070 */
[----:B------:R-:W-:-:S04]  /*4fa0*/  UIADD3 UR8, UR5, UR9, -UR8 ;  /* 0x0000000905087290 */ /* 0x000fc8000fffe808 */
[----:B------:R-:W-:Y:S01]  /*4fb0*/  UIMAD.WIDE.U32 UR6, UR8, -0x55555555, URZ ;  /* 0xaaaaaaab080678a5 */ /* 0x000fe2000f8e003f */
[----:B------:R-:W-:-:S03]  /*4fc0*/  PLOP3.LUT P0, PT, PT, PT, UP0, 0x80, 0x0 ;  /* 0x000000000000781c */ /* 0x000fc60003f0f008 */
[----:B------:R-:W-:-:S04]  /*4fd0*/  USHF.R.U32.HI UR6, URZ, 0x1, UR7 ;  /* 0x000000013f067899 */ /* 0x000fc80008011607 */
[----:B------:R-:W-:-:S04]  /*4fe0*/  UIMAD UR8, UR6, -0x3, UR8 ;  /* 0xfffffffd060878a4 */ /* 0x000fc8000f8e0208 */
[----:B------:R-:W-:-:S04]  /*4ff0*/  ULEA UR8, UR8, UR10, 0x3 ;  /* 0x0000000a08087291 */ /* 0x000fc8000f8e183f */
[----:B------:R-:W-:-:S04]  /*5000*/  UIADD3 UR8, UR8, 0x18, URZ ;  /* 0x0000001808087890 */ /* 0x000fc8000fffe03f */
[----:B------:R-:W-:-:S09]  /*5010*/  UPRMT UR8, URZ, 0x654, UR8 ;  /* 0x000006543f087896 */ /* 0x000fd20008000008 */
[----:B------:R-:W-:Y:S01]  /*5020*/  SYNCS.ARRIVE.TRANS64.RED.A1T0 RZ, [UR8], RZ ;  /* 0x000000ffffff79a7 */ /* 0x000fe20008100408 */
[----:B------:R-:W-:Y:S05]  /*5030*/  @P0 BRA `(.L_x_29) ;  /* 0x0000000000040947 */ /* 0x000fea0003800000 */
[----:B------:R-:W-:Y:S01]  /*5040*/  BPT.TRAP 0x1 ;  /* 0x000000040000795c */ /* 0x000fe20000300000 */
.L_x_29:
[----:B------:R3:W-:Y:S01]  /*5050*/  STL [R1+0x8c], R3 ;  /* 0x00008c0301007387 */ /* 0x0007e20000100800 */
[----:B------:R-:W4:Y:S01]  /*5060*/  LDC R29, c[0x0][0x288] ;  /* 0x0000a200ff1d7b82 */ /* 0x000f220000000800 */
[----:B------:R-:W-:Y:S02]  /*5070*/  UIADD3 UR10, UR9, UR5, URZ ;  /* 0x00000005090a7290 */ /* 0x000fe4000fffe03f */
[----:B------:R-:W-:Y:S01]  /*5080*/  USHF.R.S32.HI UR11, URZ, 0x1f, UR22 ;  /* 0x0000001f3f0b7899 */ /* 0x000fe20008011416 */
[----:B------:R-:W-:Y:S01]  /*5090*/  ULDC.64 UR6, c[0x0][0x5d0] ;  /* 0x0001740000067ab9 */ /* 0x000fe20000000a00 */
[----:B------:R-:W-:Y:S01]  /*50a0*/  ULDC UR12, c[0x0][0x284] ;  /* 0x0000a100000c7ab9 */ /* 0x000fe20000000800 */
[----:B---3--:R-:W3:Y:S04]  /*50b0*/  LDL.LU R3, [R1+0x7c] ;  /* 0x00007c0001037983 */ /* 0x008ee80000300800 */
[----:B------:R0:W-:Y:S04]  /*50c0*/  STL [R1+0x88], R2 ;  /* 0x0000880201007387 */ /* 0x0001e80000100800 */
[----:B-----5:R1:W-:Y:S01]  /*50d0*/  STL [R1+0x84], R0 ;  /* 0x0000840001007387 */ /* 0x0203e20000100800 */
[----:B0-----:R-:W0:Y:S03]  /*50e0*/  S2R R2, SR_TID.X ;  /* 0x0000000000027919 */ /* 0x001e260000002100 */
[----:B-1----:R-:W2:Y:S01]  /*50f0*/  LDL.LU R0, [R1+0x80] ;  /* 0x0000800001007983 */ /* 0x002ea20000300800 */
[----:B------:R-:W-:Y:S01]  /*5100*/  UISETP.GE.U32.AND UP1, UPT, UR9, 0x3, UPT ;  /* 0x000000030900788c */ /* 0x000fe2000bf26070 */
[----:B0-----:R-:W-:-:S02]  /*5110*/  SHF.R.U32.HI R24, RZ, 0x2, R2 ;  /* 0x00000002ff187819 */ /* 0x001fc40000011602 */
[----:B------:R-:W-:Y:S02]  /*5120*/  SHF.R.U32.HI R27, RZ, 0x7, R2 ;  /* 0x00000007ff1b7819 */ /* 0x000fe40000011602 */
[----:B------:R-:W-:Y:S02]  /*5130*/  LOP3.LUT R26, R2, 0x60, RZ, 0xc0, !PT ;  /* 0x00000060021a7812 */ /* 0x000fe400078ec0ff */
[----:B------:R-:W-:Y:S02]  /*5140*/  LOP3.LUT R25, R24, 0x7, RZ, 0xc0, !PT ;  /* 0x0000000718197812 */ /* 0x000fe400078ec0ff */
[----:B------:R-:W-:Y:S02]  /*5150*/  LOP3.LUT R24, R27, 0x1, RZ, 0xc0, !PT ;  /* 0x000000011b187812 */ /* 0x000fe400078ec0ff */
[----:B------:R-:W-:-:S03]  /*5160*/  SHF.R.U32.HI R28, RZ, 0x1, R26 ;  /* 0x00000001ff1c7819 */ /* 0x000fc6000001161a */
[----:B------:R-:W-:Y:S01]  /*5170*/  IMAD.SHL.U32 R26, R24, 0x40, RZ ;  /* 0x00000040181a7824 */ /* 0x000fe200078e00ff */
[----:B------:R-:W-:Y:S01]  /*5180*/  IADD3 R27, RZ, -R28, -R25 ;  /* 0x8000001cff1b7210 */ /* 0x000fe20007ffe819 */
[----:B------:R-:W-:-:S03]  /*5190*/  IMAD.SHL.U32 R32, R2, 0x2, RZ ;  /* 0x0000000202207824 */ /* 0x000fc600078e00ff */
[----:B------:R-:W-:Y:S01]  /*51a0*/  LOP3.LUT R43, R26, 0x40, R25, 0xe2, !PT ;  /* 0x000000401a2b7812 */ /* 0x000fe200078ee219 */
[----:B------:R-:W-:Y:S01]  /*51b0*/  IMAD R42, R24, -0x40, R27 ;  /* 0xffffffc0182a7824 */ /* 0x000fe200078e021b */
[----:B------:R-:W-:Y:S01]  /*51c0*/  LOP3.LUT R24, R2, 0x3, RZ, 0xc0, !PT ;  /* 0x0000000302187812 */ /* 0x000fe200078ec0ff */
[----:B---3--:R-:W-:Y:S02]  /*51d0*/  IMAD.SHL.U32 R41, R3, 0x80, RZ ;  /* 0x0000008003297824 */ /* 0x008fe400078e00ff */
[----:B------:R0:W5:Y:S01]  /*51e0*/  LDL.LU R3, [R1+0x8c] ;  /* 0x00008c0001037983 */ /* 0x0001620000300800 */
[----:B------:R-:W-:-:S03]  /*51f0*/  UISETP.GT.U32.AND UP0, UPT, UR10, 0x2, UPT ;  /* 0x000000020a00788c */ /* 0x000fc6000bf04070 */
[----:B------:R0:W5:Y:S01]  /*5200*/  LDL.LU R2, [R1+0x88] ;  /* 0x0000880001027983 */ /* 0x0001620000300800 */
[C---:B----4-:R-:W-:Y:S01]  /*5210*/  ISETP.GE.AND P0, PT, R41.reuse, R29, PT ;  /* 0x0000001d2900720c */ /* 0x050fe20003f06270 */
[----:B------:R-:W-:Y:S01]  /*5220*/  UIMAD UR5, UR11, UR6, URZ ;  /* 0x000000060b0572a4 */ /* 0x000fe2000f8e023f */
[----:B------:R-:W-:Y:S01]  /*5230*/  LOP3.LUT R32, R41, 0x6, R32, 0xf8, !PT ;  /* 0x0000000629207812 */ /* 0x000fe200078ef820 */
[----:B------:R-:W-:Y:S01]  /*5240*/  UISETP.LT.U32.AND UP0, UPT, UR9, 0x3, UP0 ;  /* 0x000000030900788c */ /* 0x000fe20008701070 */
[----:B------:R-:W-:Y:S01]  /*5250*/  IMAD.U32 R27, RZ, RZ, UR6 ;  /* 0x00000006ff1b7e24 */ /* 0x000fe2000f8e00ff */
[----:B------:R-:W-:Y:S01]  /*5260*/  UIMAD UR8, UR22, UR7, UR5 ;  /* 0x00000007160872a4 */ /* 0x000fe2000f8e0205 */
[----:B------:R-:W-:Y:S01]  /*5270*/  SHF.R.S32.HI R33, RZ, 0x1f, R32 ;  /* 0x0000001fff217819 */ /* 0x000fe20000011420 */
[----:B------:R-:W-:Y:S01]  /*5280*/  UIMAD.WIDE.U32 UR6, UR10, -0x55555555, URZ ;  /* 0xaaaaaaab0a0678a5 */ /* 0x000fe2000f8e003f */
[----:B------:R-:W-:Y:S01]  /*5290*/  IMAD R24, R24, -0x2, R29 ;  /* 0xfffffffe18187824 */ /* 0x000fe200078e021d */
[----:B------:R-:W-:Y:S01]  /*52a0*/  USEL UR5, URZ, 0x1, !UP0 ;  /* 0x000000013f057887 */ /* 0x000fe2000c000000 */
[----:B--2---:R-:W-:-:S02]  /*52b0*/  IMAD.SHL.U32 R25, R0, 0x100, RZ ;  /* 0x0000010000197824 */ /* 0x004fc400078e00ff */
[----:B------:R-:W-:Y:S02]  /*52c0*/  IMAD.WIDE R38, R0, 0x100, RZ ;  /* 0x0000010000267825 */ /* 0x000fe400078e02ff */
[----:B------:R0:W5:Y:S01]  /*52d0*/  LDL.LU R0, [R1+0x84] ;  /* 0x0000840001007983 */ /* 0x0001620000300800 */
[----:B------:R-:W-:Y:S01]  /*52e0*/  ISETP.GE.OR P0, PT, R25, UR12, P0 ;  /* 0x0000000c19007c0c */ /* 0x000fe20008706670 */
[----:B------:R-:W-:Y:S01]  /*52f0*/  USHF.R.U32.HI UR6, URZ, 0x1, UR7 ;  /* 0x000000013f067899 */ /* 0x000fe20008011607 */
[----:B------:R-:W-:Y:S01]  /*5300*/  IMAD.WIDE.U32 R26, R27, UR22, R32 ;  /* 0x000000161b1a7c25 */ /* 0x000fe2000f8e0020 */
[----:B------:R-:W-:Y:S01]  /*5310*/  ULOP3.LUT UR4, UR4, UR5, URZ, 0x3c, !UPT ;  /* 0x0000000504047292 */ /* 0x000fe2000f8e3c3f */
[----:B------:R-:W-:Y:S01]  /*5320*/  IADD3 R42, -R25, UR12, R42 ;  /* 0x0000000c192a7c10 */ /* 0x000fe2000fffe12a */
[----:B------:R-:W-:Y:S01]  /*5330*/  UIMAD UR5, UR6, -0x3, UR10 ;  /* 0xfffffffd060578a4 */ /* 0x000fe2000f8e020a */
[----:B------:R-:W-:Y:S01]  /*5340*/  VIADD R27, R27, UR8 ;  /* 0x000000081b1b7c36 */ /* 0x000fe20008000000 */
[----:B------:R-:W-:Y:S01]  /*5350*/  @UP1 ULOP3.LUT UR4, UR4, 0x1, UR6, 0x78, !UPT ;  /* 0x0000000104041892 */ /* 0x000fe2000f8e7806 */
[----:B------:R-:W-:Y:S01]  /*5360*/  LOP3.LUT R43, R38, R43, R28, 0xfe, !PT ;  /* 0x0000002b262b7212 */ /* 0x000fe200078efe1c */
[----:B------:R-:W-:-:S02]  /*5370*/  IMAD.IADD R41, R24, 0x1, -R41 ;  /* 0x0000000118297824 */ /* 0x000fc400078e0a29 */
[----:B------:R-:W-:Y:S02]  /*5380*/  IMAD.MOV.U32 R40, RZ, RZ, -0x1 ;  /* 0xffffffffff287424 */ /* 0x000fe400078e00ff */
[----:B0-----:R-:W-:Y:S06]  /*5390*/  @P0 BRA `(.L_x_31) ;  /* 0x0000008c00f40947 */ /* 0x001fec0003800000 */
[----:B------:R-:W0:Y:S01]  /*53a0*/  LDC.64 R28, c[0x0][0x5c8] ;  /* 0x00017200ff1c7b82 */ /* 0x000e220000000a00 */
[----:B------:R-:W-:Y:S01]  /*53b0*/  ULDC.64 UR6, c[0x0][0x5c0] ;  /* 0x0001700000067ab9 */ /* 0x000fe20000000a00 */
[----:B------:R-:W-:Y:S01]  /*53c0*/  BSSY B0, `(.L_x_31) ;  /* 0x00008fa000007945 */ /* 0x000fe20003800000 */
[-C--:B0-----:R-:W-:Y:S01]  /*53d0*/  IMAD R24, R39, R28.reuse, RZ ;  /* 0x0000001c27187224 */ /* 0x081fe200078e02ff */
[----:B------:R-:W-:Y:S01]  /*53e0*/  SHF.L.U64.HI R34, R28, 0x3, R29 ;  /* 0x000000031c227819 */ /* 0x000fe2000001021d */
[----:B------:R-:W-:-:S04]  /*53f0*/  IMAD.WIDE.U32 R26, R43, R28, R26 ;  /* 0x0000001c2b1a7225 */ /* 0x000fc800078e001a */
[----:B------:R-:W-:Y:S01]  /*5400*/  IMAD R25, R43, R29, R24 ;  /* 0x0000001d2b197224 */ /* 0x000fe200078e0218 */
[----:B------:R-:W-:Y:S01]  /*5410*/  IADD3 R24, P3, R26, UR6, RZ ;  /* 0x000000061a187c10 */ /* 0x000fe2000ff7e0ff */
[C---:B------:R-:W-:Y:S01]  /*5420*/  IMAD.SHL.U32 R35, R28.reuse, 0x8, RZ ;  /* 0x000000081c237824 */ /* 0x040fe200078e00ff */
[----:B------:R-:W-:Y:S01]  /*5430*/  LEA R30, P2, R28, R26, 0x7 ;  /* 0x0000001a1c1e7211 */ /* 0x000fe200078438ff */
[----:B------:R-:W-:-:S03]  /*5440*/  IMAD.IADD R27, R27, 0x1, R25 ;  /* 0x000000011b1b7824 */ /* 0x000fc600078e0219 */
[----:B------:R-:W-:Y:S02]  /*5450*/  IADD3 R26, P1, P0, R26, UR6, R35 ;  /* 0x000000061a1a7c10 */ /* 0x000fe4000f83e023 */
[----:B------:R-:W-:Y:S02]  /*5460*/  IADD3.X R25, R27, UR7, RZ, P3, !PT ;  /* 0x000000071b197c10 */ /* 0x000fe40009ffe4ff */
[----:B------:R-:W-:Y:S02]  /*5470*/  FSETP.NEU.AND P3, PT, RZ, UR21, PT ;  /* 0x00000015ff007c0b */ /* 0x000fe4000bf6d000 */
[----:B------:R-:W-:Y:S02]  /*5480*/  LEA.HI.X R31, R28, R27, R29, 0x7, P2 ;  /* 0x0000001b1c1f7211 */ /* 0x000fe400010f3c1d */
[C---:B------:R-:W-:Y:S02]  /*5490*/  IADD3 R28, P2, R30.reuse, UR6, RZ ;  /* 0x000000061e1c7c10 */ /* 0x040fe4000ff5e0ff */
[----:B------:R-:W-:-:S02]  /*54a0*/  IADD3 R30, P5, P6, R30, UR6, R35 ;  /* 0x000000061e1e7c10 */ /* 0x000fc4000febe023 */
[----:B------:R-:W-:Y:S02]  /*54b0*/  IADD3.X R29, R31, UR7, RZ, P2, !PT ;  /* 0x000000071f1d7c10 */ /* 0x000fe400097fe4ff */
[--C-:B------:R-:W-:Y:S02]  /*54c0*/  IADD3.X R27, R27, UR7, R34.reuse, P1, P0 ;  /* 0x000000071b1b7c10 */ /* 0x100fe40008fe0422 */
[----:B------:R-:W-:Y:S01]  /*54d0*/  IADD3.X R31, R31, UR7, R34, P5, P6 ;  /* 0x000000071f1f7c10 */ /* 0x000fe2000afec422 */
[----:B------:R-:W-:Y:S06]  /*54e0*/  @!P3 BRA `(.L_x_32) ;  /* 0x0000006c0018b947 */ /* 0x000fec0003800000 */
[----:B------:R-:W-:Y:S01]  /*54f0*/  ULDC.64 UR16, c[0x0][0x5b8] ;  /* 0x00016e0000107ab9 */ /* 0x000fe20000000a00 */
[----:B------:R-:W-:Y:S01]  /*5500*/  ISETP.GE.AND P0, PT, R42, 0x1, PT ;  /* 0x000000012a00780c */ /* 0x000fe20003f06270 */
[----:B------:R-:W-:Y:S02]  /*5510*/  UIMAD UR6, UR11, UR16, URZ ;  /* 0x000000100b0672a4 */ /* 0x000fe4000f8e023f */
[----:B------:R-:W-:Y:S01]  /*5520*/  IMAD.U32 R35, RZ, RZ, UR16 ;  /* 0x00000010ff237e24 */ /* 0x000fe2000f8e00ff */
[----:B------:R-:W-:Y:S01]  /*5530*/  BSSY B1, `(.L_x_33) ;  /* 0x0000010000017945 */ /* 0x000fe20003800000 */
[----:B------:R-:W-:Y:S01]  /*5540*/  ISETP.LT.OR P3, PT, R41, 0x1, !P0 ;  /* 0x000000012900780c */ /* 0x000fe20004761670 */
[----:B------:R-:W-:Y:S02]  /*5550*/  UIMAD UR6, UR22, UR17, UR6 ;  /* 0x00000011160672a4 */ /* 0x000fe4000f8e0206 */
[----:B------:R-:W-:Y:S01]  /*5560*/  IMAD.WIDE.U32 R32, R35, UR22, R32 ;  /* 0x0000001623207c25 */ /* 0x000fe2000f8e0020 */
[----:B------:R-:W-:-:S03]  /*5570*/  ULDC.64 UR10, c[0x0][0x5a8] ;  /* 0x00016a00000a7ab9 */ /* 0x000fc60000000a00 */
[----:B------:R-:W-:Y:S02]  /*5580*/  IMAD.MOV.U32 R36, RZ, RZ, R32 ;  /* 0x000000ffff247224 */ /* 0x000fe400078e0020 */
[----:B------:R-:W-:Y:S01]  /*5590*/  VIADD R37, R33, UR6 ;  /* 0x0000000621257c36 */ /* 0x000fe20008000000 */
[----:B------:R-:W-:Y:S02]  /*55a0*/  ULDC.64 UR6, c[0x0][0x5b0] ;  /* 0x00016c0000067ab9 */ /* 0x000fe40000000a00 */
[----:B------:R-:W-:Y:S02]  /*55b0*/  IMAD R34, R39, UR6, RZ ;  /* 0x0000000627227c24 */ /* 0x000fe4000f8e02ff */
[----:B------:R-:W-:-:S04]  /*55c0*/  IMAD.WIDE.U32 R32, R43, UR6, R36 ;  /* 0x000000062b207c25 */ /* 0x000fc8000f8e0024 */
[--C-:B------:R-:W-:Y:S01]  /*55d0*/  IMAD R35, R43, UR7, R34.reuse ;  /* 0x000000072b237c24 */ /* 0x100fe2000f8e0222 */
[----:B------:R-:W-:Y:S02]  /*55e0*/  IADD3 R32, P1, R32, UR10, RZ ;  /* 0x0000000a20207c10 */ /* 0x000fe4000ff3e0ff */
[----:B------:R-:W-:Y:S02]  /*55f0*/  PRMT R34, RZ, 0x7610, R34 ;  /* 0x00007610ff227816 */ /* 0x000fe40000000022 */
[----:B------:R-:W-:Y:S01]  /*5600*/  IADD3.X R33, R33, UR11, R35, P1, !PT ;  /* 0x0000000b21217c10 */ /* 0x000fe20008ffe423 */
[----:B------:R-:W-:Y:S08]  /*5610*/  @P3 BRA `(.L_x_34) ;  /* 0x0000000000043947 */ /* 0x000ff00003800000 */
[----:B------:R0:W5:Y:S02]  /*5620*/  LDG.E.U8 R34, desc[UR14][R32.64] ;  /* 0x0000000e20227981 */ /* 0x000164000c1e1100 */
.L_x_34:
[----:B------:R-:W-:Y:S05]  /*5630*/  BSYNC B1 ;  /* 0x0000000000017941 */ /* 0x000fea0003800000 */
.L_x_33:
[----:B-----5:R-:W-:Y:S01]  /*5640*/  LOP3.LUT R34, R34, 0xff, RZ, 0xc0, !PT ;  /* 0x000000ff22227812 */ /* 0x020fe200078ec0ff */
[----:B------:R-:W-:Y:S01]  /*5650*/  BSSY B1, `(.L_x_35) ;  /* 0x000000b000017945 */ /* 0x000fe20003800000 */
[----:B------:R-:W-:Y:S02]  /*5660*/  ISETP.LT.OR P2, PT, R41, 0x2, !P0 ;  /* 0x000000022900780c */ /* 0x000fe40004741670 */
[----:B------:R-:W-:-:S05]  /*5670*/  F2FP.F16.E4M3.UNPACK_B R34, R34 ;  /* 0x00000022ff22723e */ /* 0x000fca00020006ff */
[----:B------:R-:W-:-:S05]  /*5680*/  HADD2.F32 R34, -RZ, R34.H0_H0 ;  /* 0x20000022ff227230 */ /* 0x000fca0000004100 */
[----:B------:R-:W-:-:S04]  /*5690*/  FMUL R34, R34, UR21 ;  /* 0x0000001522227c20 */ /* 0x000fc80008400000 */
[----:B------:R-:W-:-:S05]  /*56a0*/  FFMA R34, R227, UR20, R34 ;  /* 0x00000014e3227c23 */ /* 0x000fca0008000022 */
[----:B------:R-:W-:Y:S02]  /*56b0*/  F2FP.SATFINITE.E4M3.F32.PACK_AB_MERGE_C R35, RZ, R34, RZ ;  /* 0x00000022ff23723e */ /* 0x000fe400048070ff */
[----:B------:R-:W-:-:S03]  /*56c0*/  PRMT R34, RZ, 0x7610, R34 ;  /* 0x00007610ff227816 */ /* 0x000fc60000000022 */
[----:B------:R1:W-:Y:S01]  /*56d0*/  @!P3 STG.E.U8 desc[UR14][R24.64], R35 ;  /* 0x000000231800b986 */ /* 0x0003e2000c10110e */
[----:B------:R-:W-:Y:S05]  /*56e0*/  @P2 BRA `(.L_x_36) ;  /* 0x0000000000042947 */ /* 0x000fea0003800000 */
[----:B------:R2:W5:Y:S02]  /*56f0*/  LDG.E.U8 R34, desc[UR14][R32.64+0x1] ;  /* 0x0000010e20227981 */ /* 0x000564000c1e1100 */
.L_x_36:
[----:B------:R-:W-:Y:S05]  /*5700*/  BSYNC B1 ;  /* 0x0000000000017941 */ /* 0x000fea0003800000 */
.L_x_35:
[----:B-----5:R-:W-:Y:S01]  /*5710*/  LOP3.LUT R34, R34, 0xff, RZ, 0xc0, !PT ;  /* 0x000000ff22227812 */ /* 0x020fe200078ec0ff */
[----:B------:R-:W-:Y:S01]  /*5720*/  BSSY B1, `(.L_x_37) ;  /* 0x0000013000017945 */ /* 0x000fe20003800000 */
[----:B------:R-:W-:Y:S02]  /*5730*/  IADD3 R47, P1, R43, 0x8, RZ ;  /* 0x000000082b2f7810 */ /* 0x000fe40007f3e0ff */
[----:B------:R-:W-:-:S03]  /*5740*/  F2FP.F16.E4M3.UNPACK_B R34, R34 ;  /* 0x00000022ff22723e */ /* 0x000fc600020006ff */
[----:B-1----:R-:W-:Y:S01]  /*5750*/  IMAD.X R35, RZ, RZ, R39, P1 ;  /* 0x000000ffff237224 */ /* 0x002fe200008e0627 */
[----:B------:R-:W-:Y:S01]  /*5760*/  ISETP.GE.AND P1, PT, R42, 0x9, PT ;  /* 0x000000092a00780c */ /* 0x000fe20003f26270 */
[----:B------:R-:W-:Y:S02]  /*5770*/  HADD2.F32 R34, -RZ, R34.H0_H0 ;  /* 0x20000022ff227230 */ /* 0x000fe40000004100 */
[----:B------:R-:W-:Y:S01]  /*5780*/  IMAD R44, R35, UR6, RZ ;  /* 0x00000006232c7c24 */ /* 0x000fe2000f8e02ff */
[----:B------:R-:W-:Y:S02]  /*5790*/  ISETP.LT.OR P5, PT, R41, 0x1, !P1 ;  /* 0x000000012900780c */ /* 0x000fe40004fa1670 */
[----:B------:R-:W-:Y:S01]  /*57a0*/  FMUL R45, R34, UR21 ;  /* 0x00000015222d7c20 */ /* 0x000fe20008400000 */
[----:B------:R-:W-:-:S04]  /*57b0*/  IMAD.WIDE.U32 R34, R47, UR6, R36 ;  /* 0x000000062f227c25 */ /* 0x000fc8000f8e0024 */
[----:B------:R-:W-:Y:S01]  /*57c0*/  FFMA R45, R226, UR20, R45 ;  /* 0x00000014e22d7c23 */ /* 0x000fe2000800002d */
[--C-:B------:R-:W-:Y:S01]  /*57d0*/  IMAD R47, R47, UR7, R44.reuse ;  /* 0x000000072f2f7c24 */ /* 0x100fe2000f8e022c */
[----:B------:R-:W-:Y:S02]  /*57e0*/  IADD3 R34, P3, R34, UR10, RZ ;  /* 0x0000000a22227c10 */ /* 0x000fe4000ff7e0ff */
[----:B------:R-:W-:Y:S02]  /*57f0*/  PRMT R44, RZ, 0x7610, R44 ;  /* 0x00007610ff2c7816 */ /* 0x000fe4000000002c */
[----:B------:R-:W-:Y:S02]  /*5800*/  F2FP.SATFINITE.E4M3.F32.PACK_AB_MERGE_C R45, RZ, R45, RZ ;  /* 0x0000002dff2d723e */ /* 0x000fe400048070ff */
[----:B------:R-:W-:-:S03]  /*5810*/  IADD3.X R35, R35, UR11, R47, P3, !PT ;  /* 0x0000000b23237c10 */ /* 0x000fc60009ffe42f */
[----:B------:R1:W-:Y:S01]  /*5820*/  @!P2 STG.E.U8 desc[UR14][R24.64+0x1], R45 ;  /* 0x0000012d1800a986 */ /* 0x0003e2000c10110e */
[----:B------:R-:W-:Y:S05]  /*5830*/  @P5 BRA `(.L_x_38) ;  /* 0x0000000000045947 */ /* 0x000fea0003800000 */
[----:B------:R3:W5:Y:S02]  /*5840*/  LDG.E.U8 R44, desc[UR14][R34.64] ;  /* 0x0000000e222c7981 */ /* 0x000764000c1e1100 */
.L_x_38:
[----:B------:R-:W-:Y:S05]  /*5850*/  BSYNC B1 ;  /* 0x0000000000017941 */ /* 0x000fea0003800000 */
.L_x_37:
[----:B-----5:R-:W-:Y:S01]  /*5860*/  LOP3.LUT R44, R44, 0xff, RZ, 0xc0, !PT ;  /* 0x000000ff2c2c7812 */ /* 0x020fe200078ec0ff */
[----:B------:R-:W-:Y:S01]  /*5870*/  BSSY B1, `(.L_x_39) ;  /* 0x000000b000017945 */ /* 0x000fe20003800000 */
[----:B------:R-:W-:Y:S02]  /*5880*/  ISETP.LT.OR P2, PT, R41, 0x2, !P1 ;  /* 0x000000022900780c */ /* 0x000fe40004f41670 */
[----:B------:R-:W-:-:S05]  /*5890*/  F2FP.F16.E4M3.UNPACK_B R44, R44 ;  /* 0x0000002cff2c723e */ /* 0x000fca00020006ff */
[----:B------:R-:W-:-:S05]  /*58a0*/  HADD2.F32 R44, -RZ, R44.H0_H0 ;  /* 0x2000002cff2c7230 */ /* 0x000fca0000004100 */
[----:B------:R-:W-:-:S04]  /*58b0*/  FMUL R44, R44, UR21 ;  /* 0x000000152c2c7c20 */ /* 0x000fc80008400000 */
[----:B------:R-:W-:-:S05]  /*58c0*/  FFMA R44, R225, UR20, R44 ;  /* 0x00000014e12c7c23 */ /* 0x000fca000800002c */
[----:B-1----:R-:W-:Y:S02]  /*58d0*/  F2FP.SATFINITE.E4M3.F32.PACK_AB_MERGE_C R45, RZ, R44, RZ ;  /* 0x0000002cff2d723e */ /* 0x002fe400048070ff */
[----:B------:R-:W-:-:S03]  /*58e0*/  PRMT R44, RZ, 0x7610, R44 ;  /* 0x00007610ff2c7816 */ /* 0x000fc6000000002c */
[----:B------:R1:W-:Y:S01]  /*58f0*/  @!P5 STG.E.U8 desc[UR14][R26.64], R45 ;  /* 0x0000002d1a00d986 */ /* 0x0003e2000c10110e */
[----:B------:R-:W-:Y:S05]  /*5900*/  @P2 BRA `(.L_x_40) ;  /* 0x0000000000042947 */ /* 0x000fea0003800000 */
[----:B------:R4:W5:Y:S02]  /*5910*/  LDG.E.U8 R44, desc[UR14][R34.64+0x1] ;  /* 0x0000010e222c7981 */ /* 0x000964000c1e1100 */
.L_x_40:
[----:B------:R-:W-:Y:S05]  /*5920*/  BSYNC B1 ;  /* 0x0000000000017941 */ /* 0x000fea0003800000 */
.L_x_39:
[----:B-----5:R-:W-:Y:S01]  /*5930*/  LOP3.LUT R44, R44, 0xff, RZ, 0xc0, !PT ;  /* 0x000000ff2c2c7812 */ /* 0x020fe200078ec0ff */
[----:B------:R-:W-:Y:S01]  /*5940*/  BSSY B1, `(.L_x_41) ;  /* 0x000000b000017945 */ /* 0x000fe20003800000 */
[----:B------:R-:W-:Y:S02]  /*5950*/  ISETP.LT.OR P3, PT, R41, 0x9, !P0 ;  /* 0x000000092900780c */ /* 0x000fe40004761670 */
[----:B------:R-:W-:-:S05]  /*5960*/  F2FP.F16.E4M3.UNPACK_B R44, R44 ;  /* 0x0000002cff2c723e */ /* 0x000fca00020006ff */
[----:B------:R-:W-:-:S05]  /*5970*/  HADD2.F32 R44, -RZ, R44.H0_H0 ;  /* 0x2000002cff2c7230 */ /* 0x000fca0000004100 */
[----:B-1----:R-:W-:Y:S01]  /*5980*/  FMUL R45, R44, UR21 ;  /* 0x000000152c2d7c20 */ /* 0x002fe20008400000 */
[----:B------:R-:W-:-:S03]  /*5990*/  PRMT R44, RZ, 0x7610, R44 ;  /* 0x00007610ff2c7816 */ /* 0x000fc6000000002c */
[----:B------:R-:W-:-:S05]  /*59a0*/  FFMA R45, R224, UR20, R45 ;  /* 0x00000014e02d7c23 */ /* 0x000fca000800002d */
[----:B------:R-:W-:-:S05]  /*59b0*/  F2FP.SATFINITE.E4M3.F32.PACK_AB_MERGE_C R45, RZ, R45, RZ ;  /* 0x0000002dff2d723e */ /* 0x000fca00048070ff */
[----:B------:R1:W-:Y:S01]  /*59c0*/  @!P2 STG.E.U8 desc[UR14][R26.64+0x1], R45 ;  /* 0x0000012d1a00a986 */ /* 0x0003e2000c10110e */
[----:B------:R-:W-:Y:S05]  /*59d0*/  @P3 BRA `(.L_x_42) ;  /* 0x0000000000043947 */ /* 0x000fea0003800000 */
[----:B------:R0:W5:Y:S02]  /*59e0*/  LDG.E.U8 R44, desc[UR14][R32.64+0x8] ;  /* 0x0000080e202c7981 */ /* 0x000164000c1e1100 */
.L_x_42:
[----:B------:R-:W-:Y:S05]  /*59f0*/  BSYNC B1 ;  /* 0x0000000000017941 */ /* 0x000fea0003800000 */
.L_x_41:
        /* <DEDUP_REMOVED lines=12> */
.L_x_44:
[----:B------:R-:W-:Y:S05]  /*5ac0*/  BSYNC B1 ;  /* 0x0000000000017941 */ /* 0x000fea0003800000 */
.L_x_43:
        /* <DEDUP_REMOVED lines=12> */
.L_x_46:
[----:B------:R-:W-:Y:S05]  /*5b90*/  BSYNC B1 ;  /* 0x0000000000017941 */ /* 0x000fea0003800000 */
.L_x_45:
        /* <DEDUP_REMOVED lines=12> */
.L_x_48:
[----:B------:R-:W-:Y:S05]  /*5c60*/  BSYNC B1 ;  /* 0x0000000000017941 */ /* 0x000fea0003800000 */
.L_x_47:
        /* <DEDUP_REMOVED lines=12> */
.L_x_50:
[----:B------:R-:W-:Y:S05]  /*5d30*/  BSYNC B1 ;  /* 0x0000000000017941 */ /* 0x000fea0003800000 */
.L_x_49:
        /* <DEDUP_REMOVED lines=12> */
.L_x_52:
[----:B------:R-:W-:Y:S05]  /*5e00*/  BSYNC B1 ;  /* 0x0000000000017941 */ /* 0x000fea0003800000 */
.L_x_51:
        /* <DEDUP_REMOVED lines=12> */
.L_x_54:
[----:B------:R-:W-:Y:S05]  /*5ed0*/  BSYNC B1 ;  /* 0x0000000000017941 */ /* 0x000fea0003800000 */
.L_x_53:
        /* <DEDUP_REMOVED lines=12> */
.L_x_56:
[----:B------:R-:W-:Y:S05]  /*5fa0*/  BSYNC B1 ;  /* 0x0000000000017941 */ /* 0x000fea0003800000 */
.L_x_55:
        /* <DEDUP_REMOVED lines=12> */
.L_x_58:
[----:B------:R-:W-:Y:S05]  /*6070*/  BSYNC B1 ;  /* 0x0000000000017941 */ /* 0x000fea0003800000 */
.L_x_57:
        /* <DEDUP_REMOVED lines=12> */
.L_x_60:
[----:B------:R-:W-:Y:S05]  /*6140*/  BSYNC B1 ;  /* 0x0000000000017941 */ /* 0x000fea0003800000 */
.L_x_59:
        /* <DEDUP_REMOVED lines=12> */
.L_x_62:
[----:B------:R-:W-:Y:S05]  /*6210*/  BSYNC B1 ;  /* 0x0000000000017941 */ /* 0x000fea0003800000 */
.L_x_61:
        /* <DEDUP_REMOVED lines=12> */
.L_x_64:
[----:B------:R-:W-:Y:S05]  /*62e0*/  BSYNC B1 ;  /* 0x0000000000017941 */ /* 0x000fea0003800000 */
.L_x_63:
        /* <DEDUP_REMOVED lines=12> */
.L_x_66:
[----:B------:R-:W-:Y:S05]  /*63b0*/  BSYNC B1 ;  /* 0x0000000000017941 */ /* 0x000fea0003800000 */
.L_x_65:
        /* <DEDUP_REMOVED lines=12> */
.L_x_68:
[----:B------:R-:W-:Y:S05]  /*6480*/  BSYNC B1 ;  /* 0x0000000000017941 */ /* 0x000fea0003800000 */
.L_x_67:
        /* <DEDUP_REMOVED lines=12> */
.L_x_70:
[----:B------:R-:W-:Y:S05]  /*6550*/  BSYNC B1 ;  /* 0x0000000000017941 */ /* 0x000fea0003800000 */
.L_x_69:
        /* <DEDUP_REMOVED lines=12> */
.L_x_72:
[----:B------:R-:W-:Y:S05]  /*6620*/  BSYNC B1 ;  /* 0x0000000000017941 */ /* 0x000fea0003800000 */
.L_x_71:
        /* <DEDUP_REMOVED lines=12> */
.L_x_74:
[----:B------:R-:W-:Y:S05]  /*66f0*/  BSYNC B1 ;  /* 0x0000000000017941 */ /* 0x000fea0003800000 */
.L_x_73:
        /* <DEDUP_REMOVED lines=12> */
.L_x_76:
[----:B------:R-:W-:Y:S05]  /*67c0*/  BSYNC B1 ;  /* 0x0000000000017941 */ /* 0x000fea0003800000 */
.L_x_75:
        /* <DEDUP_REMOVED lines=12> */
.L_x_78:
[----:B------:R-:W-:Y:S05]  /*6890*/  BSYNC B1 ;  /* 0x0000000000017941 */ /* 0x000fea0003800000 */
.L_x_77:
        /* <DEDUP_REMOVED lines=12> */
.L_x_80:
[----:B------:R-:W-:Y:S05]  /*6960*/  BSYNC B1 ;  /* 0x0000000000017941 */ /* 0x000fea0003800000 */
.L_x_79:
        /* <DEDUP_REMOVED lines=12> */
.L_x_82:
[----:B------:R-:W-:Y:S05]  /*6a30*/  BSYNC B1 ;  /* 0x0000000000017941 */ /* 0x000fea0003800000 */
.L_x_81:
        /* <DEDUP_REMOVED lines=12> */
.L_x_84:
[----:B------:R-:W-:Y:S05]  /*6b00*/  BSYNC B1 ;  /* 0x0000000000017941 */ /* 0x000fea0003800000 */
.L_x_83:
        /* <DEDUP_REMOVED lines=12> */
.L_x_86:
[----:B------:R-:W-:Y:S05]  /*6bd0*/  BSYNC B1 ;  /* 0x0000000000017941 */ /* 0x000fea0003800000 */
.L_x_85:
        /* <DEDUP_REMOVED lines=12> */
.L_x_88:
[----:B------:R-:W-:Y:S05]  /*6ca0*/  BSYNC B1 ;  /* 0x0000000000017941 */ /* 0x000fea0003800000 */
.L_x_87:
        /* <DEDUP_REMOVED lines=12> */
.L_x_90:
[----:B------:R-:W-:Y:S05]  /*6d70*/  BSYNC B1 ;  /* 0x0000000000017941 */ /* 0x000fea0003800000 */
.L_x_89:
        /* <DEDUP_REMOVED lines=12> */
.L_x_92:
[----:B------:R-:W-:Y:S05]  /*6e40*/  BSYNC B1 ;  /* 0x0000000000017941 */ /* 0x000fea0003800000 */
.L_x_91:
        /* <DEDUP_REMOVED lines=12> */
.L_x_94:
[----:B------:R-:W-:Y:S05]  /*6f10*/  BSYNC B1 ;  /* 0x0000000000017941 */ /* 0x000fea0003800000 */
.L_x_93:
        /* <DEDUP_REMOVED lines=12> */
.L_x_96:
[----:B------:R-:W-:Y:S05]  /*6fe0*/  BSYNC B1 ;  /* 0x0000000000017941 */ /* 0x000fea0003800000 */
.L_x_95:
        /* <DEDUP_REMOVED lines=12> */
.L_x_98:
[----:B------:R-:W-:Y:S05]  /*70b0*/  BSYNC B1 ;  /* 0x0000000000017941 */ /* 0x000fea0003800000 */
.L_x_97:
        /* <DEDUP_REMOVED lines=12> */
.L_x_100:
[----:B------:R-:W-:Y:S05]  /*7180*/  BSYNC B1 ;  /* 0x0000000000017941 */ /* 0x000fea0003800000 */
.L_x_99:
        /* <DEDUP_REMOVED lines=12> */
.L_x_102:
[----:B------:R-:W-:Y:S05]  /*7250*/  BSYNC B1 ;  /* 0x0000000000017941 */ /* 0x000fea0003800000 */
.L_x_101:
        /* <DEDUP_REMOVED lines=12> */
.L_x_104:
[----:B------:R-:W-:Y:S05]  /*7320*/  BSYNC B1 ;  /* 0x0000000000017941 */ /* 0x000fea0003800000 */
.L_x_103:
        /* <DEDUP_REMOVED lines=12> */
.L_x_106:
[----:B------:R-:W-:Y:S05]  /*73f0*/  BSYNC B1 ;  /* 0x0000000000017941 */ /* 0x000fea0003800000 */
.L_x_105:
        /* <DEDUP_REMOVED lines=12> */
.L_x_108:
[----:B------:R-:W-:Y:S05]  /*74c0*/  BSYNC B1 ;  /* 0x0000000000017941 */ /* 0x000fea0003800000 */
.L_x_107:
        /* <DEDUP_REMOVED lines=12> */
.L_x_110:
[----:B------:R-:W-:Y:S05]  /*7590*/  BSYNC B1 ;  /* 0x0000000000017941 */ /* 0x000fea0003800000 */
.L_x_109:
        /* <DEDUP_REMOVED lines=12> */
.L_x_112:
[----:B------:R-:W-:Y:S05]  /*7660*/  BSYNC B1 ;  /* 0x0000000000017941 */ /* 0x000fea0003800000 */
.L_x_111:
        /* <DEDUP_REMOVED lines=12> */
.L_x_114:
[----:B------:R-:W-:Y:S05]  /*7730*/  BSYNC B1 ;  /* 0x0000000000017941 */ /* 0x000fea0003800000 */
.L_x_113:
        /* <DEDUP_REMOVED lines=12> */
.L_x_116:
[----:B------:R-:W-:Y:S05]  /*7800*/  BSYNC B1 ;  /* 0x0000000000017941 */ /* 0x000fea0003800000 */
.L_x_115:
        /* <DEDUP_REMOVED lines=12> */
.L_x_118:
[----:B------:R-:W-:Y:S05]  /*78d0*/  BSYNC B1 ;  /* 0x0000000000017941 */ /* 0x000fea0003800000 */
.L_x_117:
        /* <DEDUP_REMOVED lines=12> */
.L_x_120:
[----:B------:R-:W-:Y:S05]  /*79a0*/  BSYNC B1 ;  /* 0x0000000000017941 */ /* 0x000fea0003800000 */
.L_x_119:
        /* <DEDUP_REMOVED lines=12> */
.L_x_122:
[----:B------:R-:W-:Y:S05]  /*7a70*/  BSYNC B1 ;  /* 0x0000000000017941 */ /* 0x000fea0003800000 */
.L_x_121:
        /* <DEDUP_REMOVED lines=12> */
.L_x_124:
[----:B------:R-:W-:Y:S05]  /*7b40*/  BSYNC B1 ;  /* 0x0000000000017941 */ /* 0x000fea0003800000 */
.L_x_123:
        /* <DEDUP_REMOVED lines=12> */
.L_x_126:
[----:B------:R-:W-:Y:S05]  /*7c10*/  BSYNC B1 ;  /* 0x0000000000017941 */ /* 0x000fea0003800000 */
.L_x_125:
        /* <DEDUP_REMOVED lines=12> */
.L_x_128:
[----:B------:R-:W-:Y:S05]  /*7ce0*/  BSYNC B1 ;  /* 0x0000000000017941 */ /* 0x000fea0003800000 */
.L_x_127:
        /* <DEDUP_REMOVED lines=12> */
.L_x_130:
[----:B------:R-:W-:Y:S05]  /*7db0*/  BSYNC B1 ;  /* 0x0000000000017941 */ /* 0x000fea0003800000 */
.L_x_129:
        /* <DEDUP_REMOVED lines=12> */
.L_x_132:
[----:B------:R-:W-:Y:S05]  /*7e80*/  BSYNC B1 ;  /* 0x0000000000017941 */ /* 0x000fea0003800000 */
.L_x_131:
        /* <DEDUP_REMOVED lines=12> */
.L_x_134:
[----:B------:R-:W-:Y:S05]  /*7f50*/  BSYNC B1 ;  /* 0x0000000000017941 */ /* 0x000fea0003800000 */
.L_x_133:
        /* <DEDUP_REMOVED lines=12> */
.L_x_136:
[----:B------:R-:W-:Y:S05]  /*8020*/  BSYNC B1 ;  /* 0x0000000000017941 */ /* 0x000fea0003800000 */
.L_x_135:
        /* <DEDUP_REMOVED lines=12> */
.L_x_138:
[----:B------:R-:W-:Y:S05]  /*80f0*/  BSYNC B1 ;  /* 0x0000000000017941 */ /* 0x000fea0003800000 */
.L_x_137:
        /* <DEDUP_REMOVED lines=12> */
.L_x_140:
[----:B------:R-:W-:Y:S05]  /*81c0*/  BSYNC B1 ;  /* 0x0000000000017941 */ /* 0x000fea0003800000 */
.L_x_139:
        /* <DEDUP_REMOVED lines=12> */
.L_x_142:
[----:B------:R-:W-:Y:S05]  /*8290*/  BSYNC B1 ;  /* 0x0000000000017941 */ /* 0x000fea0003800000 */
.L_x_141:
        /* <DEDUP_REMOVED lines=12> */
.L_x_144:
[----:B------:R-:W-:Y:S05]  /*8360*/  BSYNC B1 ;  /* 0x0000000000017941 */ /* 0x000fea0003800000 */
.L_x_143:
        /* <DEDUP_REMOVED lines=12> */
.L_x_146:
[----:B------:R-:W-:Y:S05]  /*8430*/  BSYNC B1 ;  /* 0x0000000000017941 */ /* 0x000fea0003800000 */
.L_x_145:
        /* <DEDUP_REMOVED lines=12> */
.L_x_148:
[----:B------:R-:W-:Y:S05]  /*8500*/  BSYNC B1 ;  /* 0x0000000000017941 */ /* 0x000fea0003800000 */
.L_x_147:
        /* <DEDUP_REMOVED lines=12> */
.L_x_150:
[----:B------:R-:W-:Y:S05]  /*85d0*/  BSYNC B1 ;  /* 0x0000000000017941 */ /* 0x000fea0003800000 */
.L_x_149:
        /* <DEDUP_REMOVED lines=12> */
.L_x_152:
[----:B------:R-:W-:Y:S05]  /*86a0*/  BSYNC B1 ;  /* 0x0000000000017941 */ /* 0x000fea0003800000 */
.L_x_151:
        /* <DEDUP_REMOVED lines=12> */
.L_x_154:
[----:B------:R-:W-:Y:S05]  /*8770*/  BSYNC B1 ;  /* 0x0000000000017941 */ /* 0x000fea0003800000 */
.L_x_153:
        /* <DEDUP_REMOVED lines=12> */
.L_x_156:
[----:B------:R-:W-:Y:S05]  /*8840*/  BSYNC B1 ;  /* 0x0000000000017941 */ /* 0x000fea0003800000 */
.L_x_155:
[----:B-----5:R-:W-:Y:S01]  /*8850*/  LOP3.LUT R44, R44, 0xff, RZ, 0xc0, !PT ;  /* 0x000000ff2c2c7812 */ /* 0x020fe200078ec0ff */
[----:B------:R-:W-:Y:S01]  /*8860*/  BSSY B1, `(.L_x_157) ;  /* 0x000000b000017945 */ /* 0x000fe20003800000 */
[----:B------:R-:W-:Y:S02]  /*8870*/  ISETP.LT.OR P2, PT, R41, 0x79, !P1 ;  /* 0x000000792900780c */ /* 0x000fe40004f41670 */
[----:B------:R-:W-:Y:S02]  /*8880*/  F2FP.F16.E4M3.UNPACK_B R44, R44 ;  /* 0x0000002cff2c723e */ /* 0x000fe400020006ff */
[----:B0-2---:R-:W-:-:S03]  /*8890*/  PRMT R32, RZ, 0x7610, R32 ;  /* 0x00007610ff207816 */ /* 0x005fc60000000020 */
[----:B------:R-:W-:-:S05]  /*88a0*/  HADD2.F32 R44, -RZ, R44.H0_H0 ;  /* 0x2000002cff2c7230 */ /* 0x000fca0000004100 */
[----:B------:R-:W-:-:S04]  /*88b0*/  FMUL R33, R44, UR21 ;  /* 0x000000152c217c20 */ /* 0x000fc80008400000 */
[----:B------:R-:W-:-:S05]  /*88c0*/  FFMA R33, R166, UR20, R33 ;  /* 0x00000014a6217c23 */ /* 0x000fca0008000021 */
[----:B------:R-:W-:-:S05]  /*88d0*/  F2FP.SATFINITE.E4M3.F32.PACK_AB_MERGE_C R33, RZ, R33, RZ ;  /* 0x00000021ff21723e */ /* 0x000fca00048070ff */
[----:B------:R0:W-:Y:S01]  /*88e0*/  @!P0 STG.E.U8 desc[UR14][R24.64+0x79], R33 ;  /* 0x0000792118008986 */ /* 0x0001e2000c10110e */
[----:B------:R-:W-:Y:S05]  /*88f0*/  @P2 BRA `(.L_x_158) ;  /* 0x0000000000042947 */ /* 0x000fea0003800000 */
[----:B------:R2:W5:Y:S02]  /*8900*/  LDG.E.U8 R32, desc[UR14][R34.64+0x78] ;  /* 0x0000780e22207981 */ /* 0x000564000c1e1100 */
.L_x_158:
[----:B------:R-:W-:Y:S05]  /*8910*/  BSYNC B1 ;  /* 0x0000000000017941 */ /* 0x000fea0003800000 */
.L_x_157:
[----:B-----5:R-:W-:Y:S01]  /*8920*/  LOP3.LUT R32, R32, 0xff, RZ, 0xc0, !PT ;  /* 0x000000ff20207812 */ /* 0x020fe200078ec0ff */
[----:B------:R-:W-:Y:S01]  /*8930*/  BSSY B1, `(.L_x_159) ;  /* 0x000000b000017945 */ /* 0x000fe20003800000 */
[----:B------:R-:W-:Y:S02]  /*8940*/  ISETP.LT.OR P1, PT, R41, 0x7a, !P1 ;  /* 0x0000007a2900780c */ /* 0x000fe40004f21670 */
[----:B------:R-:W-:Y:S02]  /*8950*/  F2FP.F16.E4M3.UNPACK_B R32, R32 ;  /* 0x00000020ff20723e */ /* 0x000fe400020006ff */
[----:B01----:R-:W-:-:S03]  /*8960*/  PRMT R24, RZ, 0x7610, R24 ;  /* 0x00007610ff187816 */ /* 0x003fc60000000018 */
[----:B------:R-:W-:-:S05]  /*8970*/  HADD2.F32 R32, -RZ, R32.H0_H0 ;  /* 0x20000020ff207230 */ /* 0x000fca0000004100 */
[----:B------:R-:W-:-:S04]  /*8980*/  FMUL R32, R32, UR21 ;  /* 0x0000001520207c20 */ /* 0x000fc80008400000 */
[----:B------:R-:W-:-:S05]  /*8990*/  FFMA R32, R165, UR20, R32 ;  /* 0x00000014a5207c23 */ /* 0x000fca0008000020 */
[----:B------:R-:W-:-:S05]  /*89a0*/  F2FP.SATFINITE.E4M3.F32.PACK_AB_MERGE_C R25, RZ, R32, RZ ;  /* 0x00000020ff19723e */ /* 0x000fca00048070ff */
[----:B------:R0:W-:Y:S01]  /*89b0*/  @!P2 STG.E.U8 desc[UR14][R26.64+0x78], R25 ;  /* 0x000078191a00a986 */ /* 0x0001e2000c10110e */
[----:B------:R-:W-:Y:S05]  /*89c0*/  @P1 BRA `(.L_x_160) ;  /* 0x0000000000041947 */ /* 0x000fea0003800000 */
[----:B------:R1:W5:Y:S02]  /*89d0*/  LDG.E.U8 R24, desc[UR14][R34.64+0x79] ;  /* 0x0000790e22187981 */ /* 0x000364000c1e1100 */
.L_x_160:
[----:B------:R-:W-:Y:S05]  /*89e0*/  BSYNC B1 ;  /* 0x0000000000017941 */ /* 0x000fea0003800000 */
.L_x_159:
[----:B-----5:R-:W-:Y:S01]  /*89f0*/  LOP3.LUT R24, R24, 0xff, RZ, 0xc0, !PT ;  /* 0x000000ff18187812 */ /* 0x020fe200078ec0ff */
[----:B------:R-:W-:Y:S01]  /*8a00*/  BSSY B1, `(.L_x_161) ;  /* 0x0000013000017945 */ /* 0x000fe20003800000 */
[----:B-1234-:R-:W-:Y:S02]  /*8a10*/  IADD3 R35, P0, R43, 0x80, RZ ;  /* 0x000000802b237810 */ /* 0x01efe40007f1e0ff */
[----:B------:R-:W-:-:S03]  /*8a20*/  F2FP.F16.E4M3.UNPACK_B R24, R24 ;  /* 0x00000018ff18723e */ /* 0x000fc600020006ff */
[----:B0-----:R-:W-:Y:S01]  /*8a30*/  IMAD.X R25, RZ, RZ, R39, P0 ;  /* 0x000000ffff197224 */ /* 0x001fe200000e0627 */
        /* <DEDUP_REMOVED lines=15> */
.L_x_162:
[----:B------:R-:W-:Y:S05]  /*8b30*/  BSYNC B1 ;  /* 0x0000000000017941 */ /* 0x000fea0003800000 */
.L_x_161:
[----:B-----5:R-:W-:Y:S01]  /*8b40*/  LOP3.LUT R32, R32, 0xff, RZ, 0xc0, !PT ;  /* 0x000000ff20207812 */ /* 0x020fe200078ec0ff */
[----:B------:R-:W-:Y:S01]  /*8b50*/  BSSY B1, `(.L_x_163) ;  /* 0x000000b000017945 */ /* 0x000fe20003800000 */
[----:B------:R-:W-:Y:S02]  /*8b60*/  ISETP.LT.OR P2, PT, R41, 0x2, !P0 ;  /* 0x000000022900780c */ /* 0x000fe40004741670 */
[----:B------:R-:W-:Y:S02]  /*8b70*/  F2FP.F16.E4M3.UNPACK_B R32, R32 ;  /* 0x00000020ff20723e */ /* 0x000fe400020006ff */
[----:B0-----:R-:W-:-:S03]  /*8b80*/  PRMT R26, RZ, 0x7610, R26 ;  /* 0x00007610ff1a7816 */ /* 0x001fc6000000001a */
[----:B------:R-:W-:-:S05]  /*8b90*/  HADD2.F32 R32, -RZ, R32.H0_H0 ;  /* 0x20000020ff207230 */ /* 0x000fca0000004100 */
[----:B------:R-:W-:-:S04]  /*8ba0*/  FMUL R32, R32, UR21 ;  /* 0x0000001520207c20 */ /* 0x000fc80008400000 */
[----:B------:R-:W-:-:S05]  /*8bb0*/  FFMA R32, R163, UR20, R32 ;  /* 0x00000014a3207c23 */ /* 0x000fca0008000020 */
[----:B------:R-:W-:-:S05]  /*8bc0*/  F2FP.SATFINITE.E4M3.F32.PACK_AB_MERGE_C R27, RZ, R32, RZ ;  /* 0x00000020ff1b723e */ /* 0x000fca00048070ff */
[----:B------:R0:W-:Y:S01]  /*8bd0*/  @!P3 STG.E.U8 desc[UR14][R28.64], R27 ;  /* 0x0000001b1c00b986 */ /* 0x0001e2000c10110e */
[----:B------:R-:W-:Y:S05]  /*8be0*/  @P2 BRA `(.L_x_164) ;  /* 0x0000000000042947 */ /* 0x000fea0003800000 */
[----:B------:R2:W5:Y:S02]  /*8bf0*/  LDG.E.U8 R26, desc[UR14][R24.64+0x1] ;  /* 0x0000010e181a7981 */ /* 0x000564000c1e1100 */
.L_x_164:
[----:B------:R-:W-:Y:S05]  /*8c00*/  BSYNC B1 ;  /* 0x0000000000017941 */ /* 0x000fea0003800000 */
.L_x_163:
[----:B-----5:R-:W-:Y:S01]  /*8c10*/  LOP3.LUT R26, R26, 0xff, RZ, 0xc0, !PT ;  /* 0x000000ff1a1a7812 */ /* 0x020fe200078ec0ff */
[----:B------:R-:W-:Y:S01]  /*8c20*/  BSSY B1, `(.L_x_165) ;  /* 0x0000013000017945 */ /* 0x000fe20003800000 */
[----:B------:R-:W-:Y:S02]  /*8c30*/  IADD3 R43, P1, R43, 0x88, RZ ;  /* 0x000000882b2b7810 */ /* 0x000fe40007f3e0ff */
[----:B------:R-:W-:Y:S02]  /*8c40*/  F2FP.F16.E4M3.UNPACK_B R26, R26 ;  /* 0x0000001aff1a723e */ /* 0x000fe400020006ff */
[----:B------:R-:W-:Y:S01]  /*8c50*/  PRMT R32, RZ, 0x7610, R32 ;  /* 0x00007610ff207816 */ /* 0x000fe20000000020 */
[----:B------:R-:W-:Y:S01]  /*8c60*/  IMAD.X R38, RZ, RZ, R39, P1 ;  /* 0x000000ffff267224 */ /* 0x000fe200008e0627 */
[----:B------:R-:W-:Y:S01]  /*8c70*/  ISETP.GE.AND P1, PT, R42, 0x89, PT ;  /* 0x000000892a00780c */ /* 0x000fe20003f26270 */
[----:B------:R-:W-:Y:S02]  /*8c80*/  HADD2.F32 R26, -RZ, R26.H0_H0 ;  /* 0x2000001aff1a7230 */ /* 0x000fe40000004100 */
[----:B------:R-:W-:Y:S01]  /*8c90*/  IMAD R38, R38, UR6, RZ ;  /* 0x0000000626267c24 */ /* 0x000fe2000f8e02ff */
[----:B------:R-:W-:Y:S01]  /*8ca0*/  ISETP.LT.OR P5, PT, R41, 0x1, !P1 ;  /* 0x000000012900780c */ /* 0x000fe20004fa1670 */
[----:B------:R-:W-:-:S04]  /*8cb0*/  IMAD.WIDE.U32 R36, R43, UR6, R36 ;  /* 0x000000062b247c25 */ /* 0x000fc8000f8e0024 */
[----:B0-----:R-:W-:Y:S01]  /*8cc0*/  FMUL R27, R26, UR21 ;  /* 0x000000151a1b7c20 */ /* 0x001fe20008400000 */
[----:B------:R-:W-:-:S03]  /*8cd0*/  IMAD R43, R43, UR7, R38 ;  /* 0x000000072b2b7c24 */ /* 0x000fc6000f8e0226 */
[----:B------:R-:W-:Y:S01]  /*8ce0*/  FFMA R27, R162, UR20, R27 ;  /* 0x00000014a21b7c23 */ /* 0x000fe2000800001b */
[----:B------:R-:W-:-:S04]  /*8cf0*/  IADD3 R26, P3, R36, UR10, RZ ;  /* 0x0000000a241a7c10 */ /* 0x000fc8000ff7e0ff */
[----:B------:R-:W-:Y:S02]  /*8d00*/  F2FP.SATFINITE.E4M3.F32.PACK_AB_MERGE_C R33, RZ, R27, RZ ;  /* 0x0000001bff21723e */ /* 0x000fe400048070ff */
[----:B------:R-:W-:-:S03]  /*8d10*/  IADD3.X R27, R37, UR11, R43, P3, !PT ;  /* 0x0000000b251b7c10 */ /* 0x000fc60009ffe42b */
[----:B------:R0:W-:Y:S01]  /*8d20*/  @!P2 STG.E.U8 desc[UR14][R28.64+0x1], R33 ;  /* 0x000001211c00a986 */ /* 0x0001e2000c10110e */
[----:B------:R-:W-:Y:S05]  /*8d30*/  @P5 BRA `(.L_x_166) ;  /* 0x0000000000045947 */ /* 0x000fea0003800000 */
[----:B------:R3:W5:Y:S02]  /*8d40*/  LDG.E.U8 R32, desc[UR14][R26.64] ;  /* 0x0000000e1a207981 */ /* 0x000764000c1e1100 */
.L_x_166:
[----:B------:R-:W-:Y:S05]  /*8d50*/  BSYNC B1 ;  /* 0x0000000000017941 */ /* 0x000fea0003800000 */
.L_x_165:
[----:B-----5:R-:W-:Y:S01]  /*8d60*/  LOP3.LUT R32, R32, 0xff, RZ, 0xc0, !PT ;  /* 0x000000ff20207812 */ /* 0x020fe200078ec0ff */
[----:B------:R-:W-:Y:S01]  /*8d70*/  BSSY B1, `(.L_x_167) ;  /* 0x000000b000017945 */ /* 0x000fe20003800000 */
[----:B------:R-:W-:Y:S02]  /*8d80*/  ISETP.LT.OR P2, PT, R41, 0x2, !P1 ;  /* 0x000000022900780c */ /* 0x000fe40004f41670 */
[----:B------:R-:W-:-:S05]  /*8d90*/  F2FP.F16.E4M3.UNPACK_B R32, R32 ;  /* 0x00000020ff20723e */ /* 0x000fca00020006ff */
[----:B------:R-:W-:-:S05]  /*8da0*/  HADD2.F32 R32, -RZ, R32.H0_H0 ;  /* 0x20000020ff207230 */ /* 0x000fca0000004100 */
[----:B------:R-:W-:-:S04]  /*8db0*/  FMUL R32, R32, UR21 ;  /* 0x0000001520207c20 */ /* 0x000fc80008400000 */
[----:B------:R-:W-:-:S05]  /*8dc0*/  FFMA R32, R161, UR20, R32 ;  /* 0x00000014a1207c23 */ /* 0x000fca0008000020 */
[----:B0-----:R-:W-:Y:S02]  /*8dd0*/  F2FP.SATFINITE.E4M3.F32.PACK_AB_MERGE_C R33, RZ, R32, RZ ;  /* 0x00000020ff21723e */ /* 0x001fe400048070ff */
[----:B------:R-:W-:-:S03]  /*8de0*/  PRMT R32, RZ, 0x7610, R32 ;  /* 0x00007610ff207816 */ /* 0x000fc60000000020 */
[----:B------:R0:W-:Y:S01]  /*8df0*/  @!P5 STG.E.U8 desc[UR14][R30.64], R33 ;  /* 0x000000211e00d986 */ /* 0x0001e2000c10110e */
[----:B------:R-:W-:Y:S05]  /*8e00*/  @P2 BRA `(.L_x_168) ;  /* 0x0000000000042947 */ /* 0x000fea0003800000 */
[----:B------:R4:W5:Y:S02]  /*8e10*/  LDG.E.U8 R32, desc[UR14][R26.64+0x1] ;  /* 0x0000010e1a207981 */ /* 0x000964000c1e1100 */
.L_x_168:
[----:B------:R-:W-:Y:S05]  /*8e20*/  BSYNC B1 ;  /* 0x0000000000017941 */ /* 0x000fea0003800000 */
.L_x_167:
[----:B-----5:R-:W-:Y:S01]  /*8e30*/  LOP3.LUT R32, R32, 0xff, RZ, 0xc0, !PT ;  /* 0x000000ff20207812 */ /* 0x020fe200078ec0ff */
[----:B------:R-:W-:Y:S01]  /*8e40*/  BSSY B1, `(.L_x_169) ;  /* 0x000000b000017945 */ /* 0x000fe20003800000 */
[----:B------:R-:W-:Y:S02]  /*8e50*/  ISETP.LT.OR P3, PT, R41, 0x9, !P0 ;  /* 0x000000092900780c */ /* 0x000fe40004761670 */
[----:B------:R-:W-:-:S05]  /*8e60*/  F2FP.F16.E4M3.UNPACK_B R32, R32 ;  /* 0x00000020ff20723e */ /* 0x000fca00020006ff */
[----:B------:R-:W-:-:S05]  /*8e70*/  HADD2.F32 R32, -RZ, R32.H0_H0 ;  /* 0x20000020ff207230 */ /* 0x000fca0000004100 */
[----:B0-----:R-:W-:Y:S01]  /*8e80*/  FMUL R33, R32, UR21 ;  /* 0x0000001520217c20 */ /* 0x001fe20008400000 */
[----:B------:R-:W-:-:S03]  /*8e90*/  PRMT R32, RZ, 0x7610, R32 ;  /* 0x00007610ff207816 */ /* 0x000fc60000000020 */
[----:B------:R-:W-:-:S05]  /*8ea0*/  FFMA R33, R160, UR20, R33 ;  /* 0x00000014a0217c23 */ /* 0x000fca0008000021 */
[----:B------:R-:W-:-:S05]  /*8eb0*/  F2FP.SATFINITE.E4M3.F32.PACK_AB_MERGE_C R33, RZ, R33, RZ ;  /* 0x00000021ff21723e */ /* 0x000fca00048070ff */
[----:B------:R0:W-:Y:S01]  /*8ec0*/  @!P2 STG.E.U8 desc[UR14][R30.64+0x1], R33 ;  /* 0x000001211e00a986 */ /* 0x0001e2000c10110e */
[----:B------:R-:W-:Y:S05]  /*8ed0*/  @P3 BRA `(.L_x_170) ;  /* 0x0000000000043947 */ /* 0x000fea0003800000 */
[----:B------:R0:W5:Y:S02]  /*8ee0*/  LDG.E.U8 R32, desc[UR14][R24.64+0x8] ;  /* 0x0000080e18207981 */ /* 0x000164000c1e1100 */
.L_x_170:
[----:B------:R-:W-:Y:S05]  /*8ef0*/  BSYNC B1 ;  /* 0x0000000000017941 */ /* 0x000fea0003800000 */
.L_x_169:
        /* <DEDUP_REMOVED lines=12> */
.L_x_172:
[----:B------:R-:W-:Y:S05]  /*8fc0*/  BSYNC B1 ;  /* 0x0000000000017941 */ /* 0x000fea0003800000 */
.L_x_171:
        /* <DEDUP_REMOVED lines=12> */
.L_x_174:
[----:B------:R-:W-:Y:S05]  /*9090*/  BSYNC B1 ;  /* 0x0000000000017941 */ /* 0x000fea0003800000 */
.L_x_173:
        /* <DEDUP_REMOVED lines=12> */
.L_x_176:
[----:B------:R-:W-:Y:S05]  /*9160*/  BSYNC B1 ;  /* 0x0000000000017941 */ /* 0x000fea0003800000 */
.L_x_175:
        /* <DEDUP_REMOVED lines=12> */
.L_x_178:
[----:B------:R-:W-:Y:S05]  /*9230*/  BSYNC B1 ;  /* 0x0000000000017941 */ /* 0x000fea0003800000 */
.L_x_177:
        /* <DEDUP_REMOVED lines=12> */
.L_x_180:
[----:B------:R-:W-:Y:S05]  /*9300*/  BSYNC B1 ;  /* 0x0000000000017941 */ /* 0x000fea0003800000 */
.L_x_179:
        /* <DEDUP_REMOVED lines=12> */
.L_x_182:
[----:B------:R-:W-:Y:S05]  /*93d0*/  BSYNC B1 ;  /* 0x0000000000017941 */ /* 0x000fea0003800000 */
.L_x_181:
        /* <DEDUP_REMOVED lines=12> */
.L_x_184:
[----:B------:R-:W-:Y:S05]  /*94a0*/  BSYNC B1 ;  /* 0x0000000000017941 */ /* 0x000fea0003800000 */
.L_x_183:
        /* <DEDUP_REMOVED lines=12> */
.L_x_186:
[----:B------:R-:W-:Y:S05]  /*9570*/  BSYNC B1 ;  /* 0x0000000000017941 */ /* 0x000fea0003800000 */
.L_x_185:
[----:B-----5:R-:W-:Y:S01]  /*9580*/  LOP3.LUT R32, R32, 0xff, RZ, 0xc0, !PT ;  /* 0x000000ff20207812 */ /* 0x020fe200078ec0ff */
[----:B------:R-:W-:Y:S01]  /*9590*/  BSSY B1, `(.L_x_187) ;  /* 0x000000b000017945 */ /* 0x000fe20003800000 */
[----:B------:R-:W-:Y:S02]  /*95a0*/  ISETP.LT.OR P2, PT, R41, 0x1a, !P0 ;  /* 0x0000001a2900780c */ /* 0x000fe40004741670 */
[----:B------:R-:W-:-:S05]  /*95b0*/  F2FP.F16.E4M3.UNPACK_B R32, R32 ;  /* 0x00000020ff20723e */ /* 0x000fca00020006ff */
[----:B------:R-:W-:-:S05]  /*95c0*/  HADD2.F32 R32, -RZ, R32.H0_H0 ;  /* 0x20000020ff207230 */ /* 0x000fca0000004100 */
[----:B------:R-:W-:-:S04]  /*95d0*/  FMUL R32, R32, UR21 ;  /* 0x0000001520207c20 */ /* 0x000fc80008400000 */
[----:B------:R-:W-:Y:S01]  /*95e0*/  FFMA R32, R23, UR20, R32 ;  /* 0x0000001417207c23 */ /* 0x000fe20008000020 */
[----:B------:R-:W-:-:S04]  /*95f0*/  PRMT R23, RZ, 0x7610, R23 ;  /* 0x00007610ff177816 */ /* 0x000fc80000000017 */
[----:B0-----:R-:W-:-:S05]  /*9600*/  F2FP.SATFINITE.E4M3.F32.PACK_AB_MERGE_C R33, RZ, R32, RZ ;  /* 0x00000020ff21723e */ /* 0x001fca00048070ff */
[----:B------:R0:W-:Y:S01]  /*9610*/  @!P3 STG.E.U8 desc[UR14][R28.64+0x18], R33 ;  /* 0x000018211c00b986 */ /* 0x0001e2000c10110e */
[----:B------:R-:W-:Y:S05]  /*9620*/  @P2 BRA `(.L_x_188) ;  /* 0x0000000000042947 */ /* 0x000fea0003800000 */
[----:B------:R0:W5:Y:S02]  /*9630*/  LDG.E.U8 R23, desc[UR14][R24.64+0x19] ;  /* 0x0000190e18177981 */ /* 0x000164000c1e1100 */
.L_x_188:
[----:B------:R-:W-:Y:S05]  /*9640*/  BSYNC B1 ;  /* 0x0000000000017941 */ /* 0x000fea0003800000 */
.L_x_187:
        /* <DEDUP_REMOVED lines=8> */
[----:B------:R-:W-:-:S05]  /*96d0*/  F2FP.SATFINITE.E4M3.F32.PACK_AB_MERGE_C R23, RZ, R23, RZ ;  /* 0x00000017ff17723e */ /* 0x000fca00048070ff */
[----:B------:R0:W-:Y:S01]  /*96e0*/  @!P2 STG.E.U8 desc[UR14][R28.64+0x19], R23 ;  /* 0x000019171c00a986 */ /* 0x0001e2000c10110e */
[----:B------:R-:W-:Y:S05]  /*96f0*/  @P3 BRA `(.L_x_190) ;  /* 0x0000000000043947 */ /* 0x000fea0003800000 */
[----:B------:R0:W5:Y:S02]  /*9700*/  LDG.E.U8 R22, desc[UR14][R26.64+0x18] ;  /* 0x0000180e1a167981 */ /* 0x000164000c1e1100 */
.L_x_190:
[----:B------:R-:W-:Y:S05]  /*9710*/  BSYNC B1 ;  /* 0x0000000000017941 */ /* 0x000fea0003800000 */
.L_x_189:
        /* <DEDUP_REMOVED lines=12> */
.L_x_192:
[----:B------:R-:W-:Y:S05]  /*97e0*/  BSYNC B1 ;  /* 0x0000000000017941 */ /* 0x000fea0003800000 */
.L_x_191:
        /* <DEDUP_REMOVED lines=12> */
.L_x_194:
[----:B------:R-:W-:Y:S05]  /*98b0*/  BSYNC B1 ;  /* 0x0000000000017941 */ /* 0x000fea0003800000 */
.L_x_193:
        /* <DEDUP_REMOVED lines=12> */
.L_x_196:
[----:B------:R-:W-:Y:S05]  /*9980*/  BSYNC B1 ;  /* 0x0000000000017941 */ /* 0x000fea0003800000 */
.L_x_195:
        /* <DEDUP_REMOVED lines=12> */
.L_x_198:
[----:B------:R-:W-:Y:S05]  /*9a50*/  BSYNC B1 ;  /* 0x0000000000017941 */ /* 0x000fea0003800000 */
.L_x_197:
        /* <DEDUP_REMOVED lines=12> */
.L_x_200:
[----:B------:R-:W-:Y:S05]  /*9b20*/  BSYNC B1 ;  /* 0x0000000000017941 */ /* 0x000fea0003800000 */
.L_x_199:
        /* <DEDUP_REMOVED lines=12> */
.L_x_202:
[----:B------:R-:W-:Y:S05]  /*9bf0*/  BSYNC B1 ;  /* 0x0000000000017941 */ /* 0x000fea0003800000 */
.L_x_201:
        /* <DEDUP_REMOVED lines=12> */
.L_x_204:
[----:B------:R-:W-:Y:S05]  /*9cc0*/  BSYNC B1 ;  /* 0x0000000000017941 */ /* 0x000fea0003800000 */
.L_x_203:
        /* <DEDUP_REMOVED lines=12> */
.L_x_206:
[----:B------:R-:W-:Y:S05]  /*9d90*/  BSYNC B1 ;  /* 0x0000000000017941 */ /* 0x000fea0003800000 */
.L_x_205:
        /* <DEDUP_REMOVED lines=12> */
.L_x_208:
[----:B------:R-:W-:Y:S05]  /*9e60*/  BSYNC B1 ;  /* 0x0000000000017941 */ /* 0x000fea0003800000 */
.L_x_207:
        /* <DEDUP_REMOVED lines=12> */
.L_x_210:
[----:B------:R-:W-:Y:S05]  /*9f30*/  BSYNC B1 ;  /* 0x0000000000017941 */ /* 0x000fea0003800000 */
.L_x_209:
        /* <DEDUP_REMOVED lines=12> */
.L_x_212:
[----:B------:R-:W-:Y:S05]  /*a000*/  BSYNC B1 ;  /* 0x0000000000017941 */ /* 0x000fea0003800000 */
.L_x_211:
        /* <DEDUP_REMOVED lines=12> */
.L_x_214:
[----:B------:R-:W-:Y:S05]  /*a0d0*/  BSYNC B1 ;  /* 0x0000000000017941 */ /* 0x000fea0003800000 */
.L_x_213:
        /* <DEDUP_REMOVED lines=12> */
.L_x_216:
[----:B------:R-:W-:Y:S05]  /*a1a0*/  BSYNC B1 ;  /* 0x0000000000017941 */ /* 0x000fea0003800000 */
.L_x_215:
        /* <DEDUP_REMOVED lines=12> */
.L_x_218:
[----:B------:R-:W-:Y:S05]  /*a270*/  BSYNC B1 ;  /* 0x0000000000017941 */ /* 0x000fea0003800000 */
.L_x_217:
        /* <DEDUP_REMOVED lines=12> */
.L_x_220:
[----:B------:R-:W-:Y:S05]  /*a340*/  BSYNC B1 ;  /* 0x0000000000017941 */ /* 0x000fea0003800000 */
.L_x_219:
        /* <DEDUP_REMOVED lines=12> */
.L_x_222:
[----:B------:R-:W-:Y:S05]  /*a410*/  BSYNC B1 ;  /* 0x0000000000017941 */ /* 0x000fea0003800000 */
.L_x_221:
        /* <DEDUP_REMOVED lines=12> */
.L_x_224:
[----:B------:R-:W-:Y:S05]  /*a4e0*/  BSYNC B1 ;  /* 0x0000000000017941 */ /* 0x000fea0003800000 */
.L_x_223:
        /* <DEDUP_REMOVED lines=12> */
.L_x_226:
[----:B------:R-:W-:Y:S05]  /*a5b0*/  BSYNC B1 ;  /* 0x0000000000017941 */ /* 0x000fea0003800000 */
.L_x_225:
        /* <DEDUP_REMOVED lines=12> */
.L_x_228:
[----:B------:R-:W-:Y:S05]  /*a680*/  BSYNC B1 ;  /* 0x0000000000017941 */ /* 0x000fea0003800000 */
.L_x_227:
        /* <DEDUP_REMOVED lines=12> */
.L_x_230:
[----:B------:R-:W-:Y:S05]  /*a750*/  BSYNC B1 ;  /* 0x0000000000017941 */ /* 0x000fea0003800000 */
.L_x_229:
[----:B-----5:R-:W-:Y:S01]  /*a760*/  LOP3.LUT R2, R2, 0xff, RZ, 0xc0, !PT ;  /* 0x000000ff02027812 */ /* 0x020fe200078ec0ff */
[----:B------:R-:W-:Y:S01]  /*a770*/  BSSY B1, `(.L_x_231) ;  /* 0x000000b000017945 */ /* 0x000fe20003800000 */
[----:B------:R-:W-:Y:S02]  /*a780*/  ISETP.LT.OR P2, PT, R41, 0x42, !P1 ;  /* 0x000000422900780c */ /* 0x000fe40004f41670 */
[----:B------:R-:W-:-:S05]  /*a790*/  F2FP.F16.E4M3.UNPACK_B R2, R2 ;  /* 0x00000002ff02723e */ /* 0x000fca00020006ff */
[----:B------:R-:W-:-:S05]  /*a7a0*/  HADD2.F32 R2, -RZ, R2.H0_H0 ;  /* 0x20000002ff027230 */ /* 0x000fca0000004100 */
[----:B0-----:R-:W-:-:S04]  /*a7b0*/  FMUL R3, R2, UR21 ;  /* 0x0000001502037c20 */ /* 0x001fc80008400000 */
[----:B------:R-:W-:Y:S01]  /*a7c0*/  FFMA R3, R0, UR20, R3 ;  /* 0x0000001400037c23 */ /* 0x000fe20008000003 */
[----:B------:R-:W-:-:S04]  /*a7d0*/  PRMT R0, RZ, 0x7610, R0 ;  /* 0x00007610ff007816 */ /* 0x000fc80000000000 */
[----:B------:R-:W-:-:S05]  /*a7e0*/  F2FP.SATFINITE.E4M3.F32.PACK_AB_MERGE_C R3, RZ, R3, RZ ;  /* 0x00000003ff03723e */ /* 0x000fca00048070ff */
[----:B------:R0:W-:Y:S01]  /*a7f0*/  @!P3 STG.E.U8 desc[UR14][R30.64+0x40], R3 ;  /* 0x000040031e00b986 */ /* 0x0001e2000c10110e */
[----:B------:R-:W-:Y:S05]  /*a800*/  @P2 BRA `(.L_x_232) ;  /* 0x0000000000042947 */ /* 0x000fea0003800000 */
[----:B------:R0:W5:Y:S02]  /*a810*/  LDG.E.U8 R0, desc[UR14][R26.64+0x41] ;  /* 0x0000410e1a007981 */ /* 0x000164000c1e1100 */
.L_x_232:
[----:B------:R-:W-:Y:S05]  /*a820*/  BSYNC B1 ;  /* 0x0000000000017941 */ /* 0x000fea0003800000 */
.L_x_231:
[----:B------:R-:W2:Y:S01]  /*a830*/  LDL.LU R2, [R1] ;  /* 0x0000000001027983 */ /* 0x000ea20000300800 */
[----:B-----5:R-:W-:Y:S01]  /*a840*/  LOP3.LUT R0, R0, 0xff, RZ, 0xc0, !PT ;  /* 0x000000ff00007812 */ /* 0x020fe200078ec0ff */
[----:B------:R-:W-:Y:S01]  /*a850*/  BSSY B1, `(.L_x_233) ;  /* 0x000000b000017945 */ /* 0x000fe20003800000 */
[----:B------:R-:W-:Y:S02]  /*a860*/  ISETP.LT.OR P3, PT, R41, 0x49, !P0 ;  /* 0x000000492900780c */ /* 0x000fe40004761670 */
[----:B------:R-:W-:-:S05]  /*a870*/  F2FP.F16.E4M3.UNPACK_B R0, R0 ;  /* 0x00000000ff00723e */ /* 0x000fca00020006ff */
[----:B------:R-:W-:-:S05]  /*a880*/  HADD2.F32 R0, -RZ, R0.H0_H0 ;  /* 0x20000000ff007230 */ /* 0x000fca0000004100 */
[----:B------:R-:W-:-:S04]  /*a890*/  FMUL R0, R0, UR21 ;  /* 0x0000001500007c20 */ /* 0x000fc80008400000 */
[----:B--2---:R-:W-:-:S05]  /*a8a0*/  FFMA R0, R2, UR20, R0 ;  /* 0x0000001402007c23 */ /* 0x004fca0008000000 */
[----:B0-----:R-:W-:Y:S02]  /*a8b0*/  F2FP.SATFINITE.E4M3.F32.PACK_AB_MERGE_C R3, RZ, R0, RZ ;  /* 0x00000000ff03723e */ /* 0x001fe400048070ff */
[----:B------:R-:W-:-:S03]  /*a8c0*/  PRMT R0, RZ, 0x7610, R0 ;  /* 0x00007610ff007816 */ /* 0x000fc60000000000 */
[----:B------:R0:W-:Y:S01]  /*a8d0*/  @!P2 STG.E.U8 desc[UR14][R30.64+0x41], R3 ;  /* 0x000041031e00a986 */ /* 0x0001e2000c10110e */
[----:B------:R-:W-:Y:S05]  /*a8e0*/  @P3 BRA `(.L_x_234) ;  /* 0x0000000000043947 */ /* 0x000fea0003800000 */
[----:B------:R2:W5:Y:S02]  /*a8f0*/  LDG.E.U8 R0, desc[UR14][R24.64+0x48] ;  /* 0x0000480e18007981 */ /* 0x000564000c1e1100 */
.L_x_234:
[----:B------:R-:W-:Y:S05]  /*a900*/  BSYNC B1 ;  /* 0x0000000000017941 */ /* 0x000fea0003800000 */
.L_x_233:
[----:B------:R-:W3:Y:S01]  /*a910*/  LDL.LU R2, [R1+0x4] ;  /* 0x0000040001027983 */ /* 0x000ee20000300800 */
[----:B-----5:R-:W-:Y:S01]  /*a920*/  LOP3.LUT R0, R0, 0xff, RZ, 0xc0, !PT ;  /* 0x000000ff00007812 */ /* 0x020fe200078ec0ff */
[----:B------:R-:W-:Y:S01]  /*a930*/  BSSY B1, `(.L_x_235) ;  /* 0x000000b000017945 */ /* 0x000fe20003800000 */
[----:B------:R-:W-:Y:S02]  /*a940*/  ISETP.LT.OR P2, PT, R41, 0x4a, !P0 ;  /* 0x0000004a2900780c */ /* 0x000fe40004741670 */
[----:B------:R-:W-:-:S05]  /*a950*/  F2FP.F16.E4M3.UNPACK_B R0, R0 ;  /* 0x00000000ff00723e */ /* 0x000fca00020006ff */
[----:B------:R-:W-:-:S05]  /*a960*/  HADD2.F32 R0, -RZ, R0.H0_H0 ;  /* 0x20000000ff007230 */ /* 0x000fca0000004100 */
[----:B------:R-:W-:-:S04]  /*a970*/  FMUL R0, R0, UR21 ;  /* 0x0000001500007c20 */ /* 0x000fc80008400000 */
[----:B---3--:R-:W-:-:S05]  /*a980*/  FFMA R0, R2, UR20, R0 ;  /* 0x0000001402007c23 */ /* 0x008fca0008000000 */
[----:B0-----:R-:W-:Y:S02]  /*a990*/  F2FP.SATFINITE.E4M3.F32.PACK_AB_MERGE_C R3, RZ, R0, RZ ;  /* 0x00000000ff03723e */ /* 0x001fe400048070ff */
[----:B------:R-:W-:-:S03]  /*a9a0*/  PRMT R0, RZ, 0x7610, R0 ;  /* 0x00007610ff007816 */ /* 0x000fc60000000000 */
[----:B------:R0:W-:Y:S01]  /*a9b0*/  @!P3 STG.E.U8 desc[UR14][R28.64+0x48], R3 ;  /* 0x000048031c00b986 */ /* 0x0001e2000c10110e */
[----:B------:R-:W-:Y:S05]  /*a9c0*/  @P2 BRA `(.L_x_236) ;  /* 0x0000000000042947 */ /* 0x000fea0003800000 */
[----:B------:R3:W5:Y:S02]  /*a9d0*/  LDG.E.U8 R0, desc[UR14][R24.64+0x49] ;  /* 0x0000490e18007981 */ /* 0x000764000c1e1100 */
.L_x_236:
[----:B------:R-:W-:Y:S05]  /*a9e0*/  BSYNC B1 ;  /* 0x0000000000017941 */ /* 0x000fea0003800000 */
.L_x_235:
[----:B------:R-:W2:Y:S01]  /*a9f0*/  LDL.LU R2, [R1+0x8] ;  /* 0x0000080001027983 */ /* 0x000ea20000300800 */
        /* <DEDUP_REMOVED lines=12> */
.L_x_238:
[----:B------:R-:W-:Y:S05]  /*aac0*/  BSYNC B1 ;  /* 0x0000000000017941 */ /* 0x000fea0003800000 */
.L_x_237:
        /* <DEDUP_REMOVED lines=13> */
.L_x_240:
[----:B------:R-:W-:Y:S05]  /*aba0*/  BSYNC B1 ;  /* 0x0000000000017941 */ /* 0x000fea0003800000 */
.L_x_239:
        /* <DEDUP_REMOVED lines=13> */
.L_x_242:
[----:B------:R-:W-:Y:S05]  /*ac80*/  BSYNC B1 ;  /* 0x0000000000017941 */ /* 0x000fea0003800000 */
.L_x_241:
        /* <DEDUP_REMOVED lines=13> */
.L_x_244:
[----:B------:R-:W-:Y:S05]  /*ad60*/  BSYNC B1 ;  /* 0x0000000000017941 */ /* 0x000fea0003800000 */
.L_x_243:
        /* <DEDUP_REMOVED lines=13> */
.L_x_246:
[----:B------:R-:W-:Y:S05]  /*ae40*/  BSYNC B1 ;  /* 0x0000000000017941 */ /* 0x000fea0003800000 */
.L_x_245:
        /* <DEDUP_REMOVED lines=13> */
.L_x_248:
[----:B------:R-:W-:Y:S05]  /*af20*/  BSYNC B1 ;  /* 0x0000000000017941 */ /* 0x000fea0003800000 */
.L_x_247:
        /* <DEDUP_REMOVED lines=13> */
.L_x_250:
[----:B------:R-:W-:Y:S05]  /*b000*/  BSYNC B1 ;  /* 0x0000000000017941 */ /* 0x000fea0003800000 */
.L_x_249:
        /* <DEDUP_REMOVED lines=13> */
.L_x_252:
[----:B------:R-:W-:Y:S05]  /*b0e0*/  BSYNC B1 ;  /* 0x0000000000017941 */ /* 0x000fea0003800000 */
.L_x_251:
        /* <DEDUP_REMOVED lines=13> */
.L_x_254:
[----:B------:R-:W-:Y:S05]  /*b1c0*/  BSYNC B1 ;  /* 0x0000000000017941 */ /* 0x000fea0003800000 */
.L_x_253:
        /* <DEDUP_REMOVED lines=13> */
.L_x_256:
[----:B------:R-:W-:Y:S05]  /*b2a0*/  BSYNC B1 ;  /* 0x0000000000017941 */ /* 0x000fea0003800000 */
.L_x_255:
        /* <DEDUP_REMOVED lines=13> */
.L_x_258:
[----:B------:R-:W-:Y:S05]  /*b380*/  BSYNC B1 ;  /* 0x0000000000017941 */ /* 0x000fea0003800000 */
.L_x_257:
        /* <DEDUP_REMOVED lines=13> */
.L_x_260:
[----:B------:R-:W-:Y:S05]  /*b460*/  BSYNC B1 ;  /* 0x0000000000017941 */ /* 0x000fea0003800000 */
.L_x_259:
        /* <DEDUP_REMOVED lines=13> */
.L_x_262:
[----:B------:R-:W-:Y:S05]  /*b540*/  BSYNC B1 ;  /* 0x0000000000017941 */ /* 0x000fea0003800000 */
.L_x_261:
        /* <DEDUP_REMOVED lines=13> */
.L_x_264:
[----:B------:R-:W-:Y:S05]  /*b620*/  BSYNC B1 ;  /* 0x0000000000017941 */ /* 0x000fea0003800000 */
.L_x_263:
        /* <DEDUP_REMOVED lines=13> */
.L_x_266:
[----:B------:R-:W-:Y:S05]  /*b700*/  BSYNC B1 ;  /* 0x0000000000017941 */ /* 0x000fea0003800000 */
.L_x_265:
        /* <DEDUP_REMOVED lines=13> */
.L_x_268:
[----:B------:R-:W-:Y:S05]  /*b7e0*/  BSYNC B1 ;  /* 0x0000000000017941 */ /* 0x000fea0003800000 */
.L_x_267:
        /* <DEDUP_REMOVED lines=13> */
.L_x_270:
[----:B------:R-:W-:Y:S05]  /*b8c0*/  BSYNC B1 ;  /* 0x0000000000017941 */ /* 0x000fea0003800000 */
.L_x_269:
        /* <DEDUP_REMOVED lines=13> */
.L_x_272:
[----:B------:R-:W-:Y:S05]  /*b9a0*/  BSYNC B1 ;  /* 0x0000000000017941 */ /* 0x000fea0003800000 */
.L_x_271:
        /* <DEDUP_REMOVED lines=13> */
.L_x_274:
[----:B------:R-:W-:Y:S05]  /*ba80*/  BSYNC B1 ;  /* 0x0000000000017941 */ /* 0x000fea0003800000 */
.L_x_273:
        /* <DEDUP_REMOVED lines=13> */
.L_x_276:
[----:B------:R-:W-:Y:S05]  /*bb60*/  BSYNC B1 ;  /* 0x0000000000017941 */ /* 0x000fea0003800000 */
.L_x_275:
        /* <DEDUP_REMOVED lines=13> */
.L_x_278:
[----:B------:R-:W-:Y:S05]  /*bc40*/  BSYNC B1 ;  /* 0x0000000000017941 */ /* 0x000fea0003800000 */
.L_x_277:
        /* <DEDUP_REMOVED lines=13> */
.L_x_280:
[----:B------:R-:W-:Y:S05]  /*bd20*/  BSYNC B1 ;  /* 0x0000000000017941 */ /* 0x000fea0003800000 */
.L_x_279:
        /* <DEDUP_REMOVED lines=13> */
.L_x_282:
[----:B------:R-:W-:Y:S05]  /*be00*/  BSYNC B1 ;  /* 0x0000000000017941 */ /* 0x000fea0003800000 */
.L_x_281:
        /* <DEDUP_REMOVED lines=13> */
.L_x_284:
[----:B------:R-:W-:Y:S05]  /*bee0*/  BSYNC B1 ;  /* 0x0000000000017941 */ /* 0x000fea0003800000 */
.L_x_283:
        /* <DEDUP_REMOVED lines=13> */
.L_x_286:
[----:B------:R-:W-:Y:S05]  /*bfc0*/  BSYNC B1 ;  /* 0x0000000000017941 */ /* 0x000fea0003800000 */
.L_x_285:
        /* <DEDUP_REMOVED lines=13> */
.L_x_288:
[----:B------:R-:W-:Y:S05]  /*c0a0*/  BSYNC B1 ;  /* 0x0000000000017941 */ /* 0x000fea0003800000 */
.L_x_287:
[----:B------:R-:W-:Y:S05]  /*c0b0*/  @P1 BRA `(.L_x_289) ;  /* 0x0000002000a81947 */ /* 0x000fea0003800000 */
[----:B------:R-:W2:Y:S01]  /*c0c0*/  LDL.LU R2, [R1+0x70] ;  /* 0x0000700001027983 */ /* 0x000ea20000300800 */
[----:B-----5:R-:W-:-:S04]  /*c0d0*/  LOP3.LUT R0, R0, 0xff, RZ, 0xc0, !PT ;  /* 0x000000ff00007812 */ /* 0x020fc800078ec0ff */
[----:B------:R-:W-:-:S05]  /*c0e0*/  F2FP.F16.E4M3.UNPACK_B R0, R0 ;  /* 0x00000000ff00723e */ /* 0x000fca00020006ff */
[----:B------:R-:W-:-:S05]  /*c0f0*/  HADD2.F32 R0, -RZ, R0.H0_H0 ;  /* 0x20000000ff007230 */ /* 0x000fca0000004100 */
[----:B------:R-:W-:-:S04]  /*c100*/  FMUL R0, R0, UR21 ;  /* 0x0000001500007c20 */ /* 0x000fc80008400000 */
[----:B--2---:R-:W-:-:S05]  /*c110*/  FFMA R0, R2, UR20, R0 ;  /* 0x0000001402007c23 */ /* 0x004fca0008000000 */
[----:B0-----:R-:W-:-:S05]  /*c120*/  F2FP.SATFINITE.E4M3.F32.PACK_AB_MERGE_C R3, RZ, R0, RZ ;  /* 0x00000000ff03723e */ /* 0x001fca00048070ff */
[----:B------:R0:W-:Y:S01]  /*c130*/  STG.E.U8 desc[UR14][R30.64+0x79], R3 ;  /* 0x000079031e007986 */ /* 0x0001e2000c10110e */
[----:B------:R-:W-:Y:S05]  /*c140*/  BRA `(.L_x_289) ;  /* 0x0000002000847947 */ /* 0x000fea0003800000 */
.L_x_32:
[----:B------:R-:W-:Y:S01]  /*c150*/  ISETP.GE.AND P3, PT, R42, 0x1, PT ;  /* 0x000000012a00780c */ /* 0x000fe20003f66270 */
[----:B------:R-:W-:Y:S01]  /*c160*/  FMUL R226, R226, UR20 ;  /* 0x00000014e2e27c20 */ /* 0x000fe20008400000 */
[----:B------:R-:W-:Y:S01]  /*c170*/  ISETP.GE.AND P2, PT, R42, 0x9, PT ;  /* 0x000000092a00780c */ /* 0x000fe20003f46270 */
[----:B------:R-:W-:Y:S01]  /*c180*/  FMUL R227, R227, UR20 ;  /* 0x00000014e3e37c20 */ /* 0x000fe20008400000 */
[C---:B------:R-:W-:Y:S01]  /*c190*/  ISETP.LT.OR P0, PT, R41.reuse, 0x1, !P3 ;  /* 0x000000012900780c */ /* 0x040fe20005f01670 */
[----:B------:R-:W-:Y:S01]  /*c1a0*/  FMUL R224, R224, UR20 ;  /* 0x00000014e0e07c20 */ /* 0x000fe20008400000 */
[----:B------:R-:W-:Y:S01]  /*c1b0*/  ISETP.LT.OR P1, PT, R41, 0x2, !P3 ;  /* 0x000000022900780c */ /* 0x000fe20005f21670 */
[----:B------:R-:W-:Y:S01]  /*c1c0*/  FMUL R225, R225, UR20 ;  /* 0x00000014e1e17c20 */ /* 0x000fe20008400000 */
[----:B------:R-:W-:Y:S02]  /*c1d0*/  ISETP.LT.OR P6, PT, R41, 0x2, !P2 ;  /* 0x000000022900780c */ /* 0x000fe400057c1670 */
[----:B------:R-:W-:-:S02]  /*c1e0*/  F2FP.SATFINITE.E4M3.F32.PACK_AB_MERGE_C R227, RZ, R227, RZ ;  /* 0x000000e3ffe3723e */ /* 0x000fc400048070ff */
[----:B------:R-:W-:Y:S02]  /*c1f0*/  F2FP.SATFINITE.E4M3.F32.PACK_AB_MERGE_C R33, RZ, R226, RZ ;  /* 0x000000e2ff21723e */ /* 0x000fe400048070ff */
[----:B------:R-:W-:Y:S01]  /*c200*/  ISETP.LT.OR P5, PT, R41, 0x1, !P2 ;  /* 0x000000012900780c */ /* 0x000fe200057a1670 */
[----:B------:R-:W-:Y:S01]  /*c210*/  FMUL R223, R223, UR20 ;  /* 0x00000014dfdf7c20 */ /* 0x000fe20008400000 */
[----:B------:R-:W-:Y:S01]  /*c220*/  F2FP.SATFINITE.E4M3.F32.PACK_AB_MERGE_C R35, RZ, R224, RZ ;  /* 0x000000e0ff23723e */ /* 0x000fe200048070ff */
[----:B------:R-:W-:Y:S01]  /*c230*/  @!P0 STG.E.U8 desc[UR14][R24.64], R227 ;  /* 0x000000e318008986 */ /* 0x000fe2000c10110e */
[----:B------:R-:W-:-:S03]  /*c240*/  ISETP.LT.OR P0, PT, R41, 0x9, !P3 ;  /* 0x000000092900780c */ /* 0x000fc60005f01670 */
[----:B------:R0:W-:Y:S01]  /*c250*/  @!P1 STG.E.U8 desc[UR14][R24.64+0x1], R33 ;  /* 0x0000012118009986 */ /* 0x0001e2000c10110e */
[----:B------:R-:W-:-:S03]  /*c260*/  ISETP.LT.OR P1, PT, R41, 0xa, !P3 ;  /* 0x0000000a2900780c */ /* 0x000fc60005f21670 */
[----:B------:R1:W-:Y:S01]  /*c270*/  @!P6 STG.E.U8 desc[UR14][R26.64+0x1], R35 ;  /* 0x000001231a00e986 */ /* 0x0003e2000c10110e */
[----:B------:R-:W-:Y:S01]  /*c280*/  ISETP.LT.OR P6, PT, R41, 0xa, !P2 ;  /* 0x0000000a2900780c */ /* 0x000fe200057c1670 */
[----:B------:R-:W-:Y:S01]  /*c290*/  FMUL R222, R222, UR20 ;  /* 0x00000014dede7c20 */ /* 0x000fe20008400000 */
[----:B------:R-:W-:Y:S01]  /*c2a0*/  F2FP.SATFINITE.E4M3.F32.PACK_AB_MERGE_C R225, RZ, R225, RZ ;  /* 0x000000e1ffe1723e */ /* 0x000fe200048070ff */
[----:B------:R-:W-:Y:S01]  /*c2b0*/  FMUL R220, R220, UR20 ;  /* 0x00000014dcdc7c20 */ /* 0x000fe20008400000 */
[----:B------:R-:W-:Y:S01]  /*c2c0*/  F2FP.SATFINITE.E4M3.F32.PACK_AB_MERGE_C R223, RZ, R223, RZ ;  /* 0x000000dfffdf723e */ /* 0x000fe200048070ff */
[----:B------:R-:W-:Y:S01]  /*c2d0*/  FMUL R221, R221, UR20 ;  /* 0x00000014dddd7c20 */ /* 0x000fe20008400000 */
[----:B------:R-:W-:Y:S01]  /*c2e0*/  FMUL R219, R219, UR20 ;  /* 0x00000014dbdb7c20 */ /* 0x000fe20008400000 */
[----:B------:R-:W-:Y:S01]  /*c2f0*/  @!P5 STG.E.U8 desc[UR14][R26.64], R225 ;  /* 0x000000e11a00d986 */ /* 0x000fe2000c10110e */
[----:B0-----:R-:W-:Y:S02]  /*c300*/  F2FP.SATFINITE.E4M3.F32.PACK_AB_MERGE_C R33, RZ, R222, RZ ;  /* 0x000000deff21723e */ /* 0x001fe400048070ff */
[C---:B------:R-:W-:Y:S01]  /*c310*/  ISETP.LT.OR P5, PT, R41.reuse, 0x9, !P2 ;  /* 0x000000092900780c */ /* 0x040fe200057a1670 */
[----:B------:R-:W-:Y:S01]  /*c320*/  FMUL R218, R218, UR20 ;  /* 0x00000014dada7c20 */ /* 0x000fe20008400000 */
[----:B-1----:R-:W-:Y:S01]  /*c330*/  F2FP.SATFINITE.E4M3.F32.PACK_AB_MERGE_C R35, RZ, R220, RZ ;  /* 0x000000dcff23723e */ /* 0x002fe200048070ff */
        /* <DEDUP_REMOVED lines=8> */
[----:B------:R-:W2:Y:S01]  /*c3c0*/  LDL.LU R226, [R1+0xc] ;  /* 0x00000c0001e27983 */ /* 0x000ea20000300800 */
[----:B------:R-:W-:-:S03]  /*c3d0*/  F2FP.SATFINITE.E4M3.F32.PACK_AB_MERGE_C R219, RZ, R219, RZ ;  /* 0x000000dbffdb723e */ /* 0x000fc600048070ff */
[----:B------:R-:W3:Y:S01]  /*c3e0*/  LDL.LU R224, [R1+0x8] ;  /* 0x0000080001e07983 */ /* 0x000ee20000300800 */
[----:B0-----:R-:W-:-:S03]  /*c3f0*/  F2FP.SATFINITE.E4M3.F32.PACK_AB_MERGE_C R33, RZ, R218, RZ ;  /* 0x000000daff21723e */ /* 0x001fc600048070ff */
[----:B------:R-:W-:Y:S01]  /*c400*/  @!P5 STG.E.U8 desc[UR14][R26.64+0x8], R221 ;  /* 0x000008dd1a00d986 */ /* 0x000fe2000c10110e */
[----:B------:R-:W-:Y:S02]  /*c410*/  ISETP.LT.OR P5, PT, R41, 0x11, !P2 ;  /* 0x000000112900780c */ /* 0x000fe400057a1670 */
[----:B-1----:R-:W-:Y:S01]  /*c420*/  F2FP.SATFINITE.E4M3.F32.PACK_AB_MERGE_C R35, RZ, R216, RZ ;  /* 0x000000d8ff23723e */ /* 0x002fe200048070ff */
[----:B------:R-:W4:Y:S01]  /*c430*/  LDL.LU R227, [R1+0x4] ;  /* 0x0000040001e37983 */ /* 0x000f220000300800 */
[----:B------:R-:W-:-:S03]  /*c440*/  FMUL R217, R217, UR20 ;  /* 0x00000014d9d97c20 */ /* 0x000fc60008400000 */
[----:B------:R-:W3:Y:S04]  /*c450*/  LDL.LU R225, [R1] ;  /* 0x0000000001e17983 */ /* 0x000ee80000300800 */
        /* <DEDUP_REMOVED lines=9> */
[----:B------:R-:W-:Y:S01]  /*c4f0*/  FMUL R212, R212, UR20 ;  /* 0x00000014d4d47c20 */ /* 0x000fe20008400000 */
[----:B------:R-:W-:Y:S01]  /*c500*/  FMUL R213, R213, UR20 ;  /* 0x00000014d5d57c20 */ /* 0x000fe20008400000 */
[----:B------:R-:W-:Y:S01]  /*c510*/  F2FP.SATFINITE.E4M3.F32.PACK_AB_MERGE_C R215, RZ, R215, RZ ;  /* 0x000000d7ffd7723e */ /* 0x000fe200048070ff */
[----:B------:R-:W-:Y:S01]  /*c520*/  @!P5 STG.E.U8 desc[UR14][R26.64+0x10], R217 ;  /* 0x000010d91a00d986 */ /* 0x000fe2000c10110e */
[----:B0-----:R-:W-:Y:S02]  /*c530*/  F2FP.SATFINITE.E4M3.F32.PACK_AB_MERGE_C R33, RZ, R214, RZ ;  /* 0x000000d6ff21723e */ /* 0x001fe400048070ff */
[----:B------:R-:W-:Y:S01]  /*c540*/  ISETP.LT.OR P5, PT, R41, 0x19, !P2 ;  /* 0x000000192900780c */ /* 0x000fe200057a1670 */
        /* <DEDUP_REMOVED lines=41> */
[----:B------:R-:W-:Y:S02]  /*c7e0*/  ISETP.LT.OR P6, PT, R41, 0x32, !P2 ;  /* 0x000000322900780c */ /* 0x000fe400057c1670 */
        /* <DEDUP_REMOVED lines=87> */
[----:B------:R-:W-:Y:S01]  /*cd60*/  ISETP.LT.OR P5, PT, R41, 0x59, !P2 ;  /* 0x000000592900780c */ /* 0x000fe200057a1670 */
[----:B------:R-:W-:Y:S01]  /*cd70*/  FMUL R177, R177, UR20 ;  /* 0x00000014b1b17c20 */ /* 0x000fe20008400000 */
[----:B-1----:R-:W-:Y:S01]  /*cd80*/  F2FP.SATFINITE.E4M3.F32.PACK_AB_MERGE_C R35, RZ, R180, RZ ;  /* 0x000000b4ff23723e */ /* 0x002fe200048070ff */
[----:B------:R-:W-:Y:S04]  /*cd90*/  @!P0 STG.E.U8 desc[UR14][R24.64+0x58], R183 ;  /* 0x000058b718008986 */ /* 0x000fe8000c10110e */
[----:B------:R0:W-:Y:S01]  /*cda0*/  @!P1 STG.E.U8 desc[UR14][R24.64+0x59], R33 ;  /* 0x0000592118009986 */ /* 0x0001e2000c10110e */
[----:B------:R-:W-:-:S03]  /*cdb0*/  F2FP.SATFINITE.E4M3.F32.PACK_AB_MERGE_C R181, RZ, R181, RZ ;  /* 0x000000b5ffb5723e */ /* 0x000fc600048070ff */
[----:B------:R1:W-:Y:S01]  /*cdc0*/  @!P6 STG.E.U8 desc[UR14][R26.64+0x59], R35 ;  /* 0x000059231a00e986 */ /* 0x0003e2000c10110e */
[----:B------:R-:W-:-:S03]  /*cdd0*/  ISETP.LT.OR P6, PT, R41, 0x62, !P3 ;  /* 0x000000622900780c */ /* 0x000fc60005fc1670 */
[----:B------:R-:W-:Y:S01]  /*cde0*/  @!P5 STG.E.U8 desc[UR14][R26.64+0x58], R181 ;  /* 0x000058b51a00d986 */ /* 0x000fe2000c10110e */
[C---:B------:R-:W-:Y:S02]  /*cdf0*/  ISETP.LT.OR P5, PT, R41.reuse, 0x61, !P3 ;  /* 0x000000612900780c */ /* 0x040fe40005fa1670 */
[----:B------:R-:W-:Y:S01]  /*ce00*/  ISETP.LT.OR P0, PT, R41, 0x61, !P2 ;  /* 0x000000612900780c */ /* 0x000fe20005701670 */
[----:B------:R-:W-:Y:S01]  /*ce10*/  FMUL R176, R176, UR20 ;  /* 0x00000014b0b07c20 */ /* 0x000fe20008400000 */
[----:B0-----:R-:W-:Y:S01]  /*ce20*/  F2FP.SATFINITE.E4M3.F32.PACK_AB_MERGE_C R33, RZ, R178, RZ ;  /* 0x000000b2ff21723e */ /* 0x001fe200048070ff */
[----:B------:R-:W-:Y:S01]  /*ce30*/  FMUL R175, R175, UR20 ;  /* 0x00000014afaf7c20 */ /* 0x000fe20008400000 */
[----:B------:R-:W-:Y:S01]  /*ce40*/  ISETP.LT.OR P1, PT, R41, 0x62, !P2 ;  /* 0x000000622900780c */ /* 0x000fe20005721670 */
[----:B------:R-:W-:Y:S01]  /*ce50*/  FMUL R174, R174, UR20 ;  /* 0x00000014aeae7c20 */ /* 0x000fe20008400000 */
[----:B------:R-:W-:Y:S01]  /*ce60*/  FMUL R173, R173, UR20 ;  /* 0x00000014adad7c20 */ /* 0x000fe20008400000 */
[----:B------:R0:W-:Y:S01]  /*ce70*/  @!P6 STG.E.U8 desc[UR14][R24.64+0x61], R33 ;  /* 0x000061211800e986 */ /* 0x0001e2000c10110e */
[----:B------:R-:W-:-:S02]  /*ce80*/  ISETP.LT.OR P6, PT, R41, 0x69, !P3 ;  /* 0x000000692900780c */ /* 0x000fc40005fc1670 */
[----:B------:R-:W-:Y:S01]  /*ce90*/  F2FP.SATFINITE.E4M3.F32.PACK_AB_MERGE_C R179, RZ, R179, RZ ;  /* 0x000000b3ffb3723e */ /* 0x000fe200048070ff */
[----:B------:R-:W-:Y:S01]  /*cea0*/  FMUL R172, R172, UR20 ;  /* 0x00000014acac7c20 */ /* 0x000fe20008400000 */
[----:B------:R-:W-:Y:S01]  /*ceb0*/  F2FP.SATFINITE.E4M3.F32.PACK_AB_MERGE_C R177, RZ, R177, RZ ;  /* 0x000000b1ffb1723e */ /* 0x000fe200048070ff */
[----:B------:R-:W-:Y:S01]  /*cec0*/  FMUL R171, R171, UR20 ;  /* 0x00000014abab7c20 */ /* 0x000fe20008400000 */
[----:B-1----:R-:W-:Y:S01]  /*ced0*/  F2FP.SATFINITE.E4M3.F32.PACK_AB_MERGE_C R35, RZ, R176, RZ ;  /* 0x000000b0ff23723e */ /* 0x002fe200048070ff */
[----:B------:R-:W-:Y:S01]  /*cee0*/  @!P5 STG.E.U8 desc[UR14][R24.64+0x60], R179 ;  /* 0x000060b31800d986 */ /* 0x000fe2000c10110e */
[----:B------:R-:W-:-:S03]  /*cef0*/  F2FP.SATFINITE.E4M3.F32.PACK_AB_MERGE_C R175, RZ, R175, RZ ;  /* 0x000000afffaf723e */ /* 0x000fc600048070ff */
[----:B------:R-:W-:Y:S01]  /*cf00*/  @!P0 STG.E.U8 desc[UR14][R26.64+0x60], R177 ;  /* 0x000060b11a008986 */ /* 0x000fe2000c10110e */
[----:B------:R-:W-:-:S03]  /*cf10*/  ISETP.LT.OR P0, PT, R41, 0x6a, !P3 ;  /* 0x0000006a2900780c */ /* 0x000fc60005f01670 */
[----:B------:R1:W-:Y:S01]  /*cf20*/  @!P1 STG.E.U8 desc[UR14][R26.64+0x61], R35 ;  /* 0x000061231a009986 */ /* 0x0003e2000c10110e */
[C---:B------:R-:W-:Y:S02]  /*cf30*/  ISETP.LT.OR P1, PT, R41.reuse, 0x69, !P2 ;  /* 0x000000692900780c */ /* 0x040fe40005721670 */
[C---:B------:R-:W-:Y:S01]  /*cf40*/  ISETP.LT.OR P5, PT, R41.reuse, 0x6a, !P2 ;  /* 0x0000006a2900780c */ /* 0x040fe200057a1670 */
[----:B------:R-:W-:Y:S01]  /*cf50*/  @!P6 STG.E.U8 desc[UR14][R24.64+0x68], R175 ;  /* 0x000068af1800e986 */ /* 0x000fe2000c10110e */
[----:B------:R-:W-:Y:S02]  /*cf60*/  ISETP.LT.OR P6, PT, R41, 0x71, !P3 ;  /* 0x000000712900780c */ /* 0x000fe40005fc1670 */
[----:B0-----:R-:W-:Y:S01]  /*cf70*/  F2FP.SATFINITE.E4M3.F32.PACK_AB_MERGE_C R33, RZ, R174, RZ ;  /* 0x000000aeff21723e */ /* 0x001fe200048070ff */
[----:B------:R-:W-:Y:S01]  /*cf80*/  FMUL R170, R170, UR20 ;  /* 0x00000014aaaa7c20 */ /* 0x000fe20008400000 */
[----:B------:R-:W-:Y:S01]  /*cf90*/  F2FP.SATFINITE.E4M3.F32.PACK_AB_MERGE_C R173, RZ, R173, RZ ;  /* 0x000000adffad723e */ /* 0x000fe200048070ff */
[----:B------:R-:W-:Y:S01]  /*cfa0*/  FMUL R169, R169, UR20 ;  /* 0x00000014a9a97c20 */ /* 0x000fe20008400000 */
[----:B------:R-:W-:Y:S01]  /*cfb0*/  FMUL R168, R168, UR20 ;  /* 0x00000014a8a87c20 */ /* 0x000fe20008400000 */
[----:B-1----:R-:W-:Y:S01]  /*cfc0*/  F2FP.SATFINITE.E4M3.F32.PACK_AB_MERGE_C R35, RZ, R172, RZ ;  /* 0x000000acff23723e */ /* 0x002fe200048070ff */
[----:B------:R0:W-:Y:S01]  /*cfd0*/  @!P0 STG.E.U8 desc[UR14][R24.64+0x69], R33 ;  /* 0x0000692118008986 */ /* 0x0001e2000c10110e */
[----:B------:R-:W-:-:S02]  /*cfe0*/  F2FP.SATFINITE.E4M3.F32.PACK_AB_MERGE_C R171, RZ, R171, RZ ;  /* 0x000000abffab723e */ /* 0x000fc400048070ff */
[C---:B------:R-:W-:Y:S01]  /*cff0*/  ISETP.LT.OR P0, PT, R41.reuse, 0x72, !P3 ;  /* 0x000000722900780c */ /* 0x040fe20005f01670 */
[----:B------:R-:W-:Y:S01]  /*d000*/  @!P1 STG.E.U8 desc[UR14][R26.64+0x68], R173 ;  /* 0x000068ad1a009986 */ /* 0x000fe2000c10110e */
[----:B------:R-:W-:-:S03]  /*d010*/  ISETP.LT.OR P1, PT, R41, 0x71, !P2 ;  /* 0x000000712900780c */ /* 0x000fc60005721670 */
[----:B------:R1:W-:Y:S01]  /*d020*/  @!P5 STG.E.U8 desc[UR14][R26.64+0x69], R35 ;  /* 0x000069231a00d986 */ /* 0x0003e2000c10110e */
[----:B------:R-:W-:-:S03]  /*d030*/  ISETP.LT.OR P5, PT, R41, 0x72, !P2 ;  /* 0x000000722900780c */ /* 0x000fc600057a1670 */
[----:B------:R-:W-:Y:S01]  /*d040*/  @!P6 STG.E.U8 desc[UR14][R24.64+0x70], R171 ;  /* 0x000070ab1800e986 */ /* 0x000fe2000c10110e */
[----:B------:R-:W-:Y:S01]  /*d050*/  ISETP.LT.OR P6, PT, R41, 0x79, !P3 ;  /* 0x000000792900780c */ /* 0x000fe20005fc1670 */
[----:B------:R-:W-:Y:S01]  /*d060*/  FMUL R167, R167, UR20 ;  /* 0x00000014a7a77c20 */ /* 0x000fe20008400000 */
[----:B0-----:R-:W-:Y:S01]  /*d070*/  F2FP.SATFINITE.E4M3.F32.PACK_AB_MERGE_C R33, RZ, R170, RZ ;  /* 0x000000aaff21723e */ /* 0x001fe200048070ff */
[----:B------:R-:W-:Y:S01]  /*d080*/  FMUL R166, R166, UR20 ;  /* 0x00000014a6a67c20 */ /* 0x000fe20008400000 */
[----:B------:R-:W-:Y:S01]  /*d090*/  F2FP.SATFINITE.E4M3.F32.PACK_AB_MERGE_C R169, RZ, R169, RZ ;  /* 0x000000a9ffa9723e */ /* 0x000fe200048070ff */
[----:B------:R-:W-:Y:S01]  /*d0a0*/  FMUL R165, R165, UR20 ;  /* 0x00000014a5a57c20 */ /* 0x000fe20008400000 */
[----:B------:R-:W-:Y:S01]  /*d0b0*/  ISETP.LT.OR P3, PT, R41, 0x7a, !P3 ;  /* 0x0000007a2900780c */ /* 0x000fe20005f61670 */
[----:B------:R-:W-:Y:S01]  /*d0c0*/  FMUL R164, R164, UR20 ;  /* 0x00000014a4a47c20 */ /* 0x000fe20008400000 */
[----:B-1----:R-:W-:Y:S01]  /*d0d0*/  F2FP.SATFINITE.E4M3.F32.PACK_AB_MERGE_C R35, RZ, R168, RZ ;  /* 0x000000a8ff23723e */ /* 0x002fe200048070ff */
[----:B------:R0:W-:Y:S01]  /*d0e0*/  @!P0 STG.E.U8 desc[UR14][R24.64+0x71], R33 ;  /* 0x0000712118008986 */ /* 0x0001e2000c10110e */
[----:B------:R-:W-:-:S03]  /*d0f0*/  F2FP.SATFINITE.E4M3.F32.PACK_AB_MERGE_C R167, RZ, R167, RZ ;  /* 0x000000a7ffa7723e */ /* 0x000fc600048070ff */
[----:B------:R-:W-:Y:S01]  /*d100*/  @!P1 STG.E.U8 desc[UR14][R26.64+0x70], R169 ;  /* 0x000070a91a009986 */ /* 0x000fe2000c10110e */
[----:B------:R-:W-:-:S03]  /*d110*/  ISETP.GE.AND P1, PT, R42, 0x81, PT ;  /* 0x000000812a00780c */ /* 0x000fc60003f26270 */
[----:B------:R-:W-:Y:S01]  /*d120*/  @!P5 STG.E.U8 desc[UR14][R26.64+0x71], R35 ;  /* 0x000071231a00d986 */ /* 0x000fe2000c10110e */
[C---:B------:R-:W-:Y:S02]  /*d130*/  ISETP.LT.OR P5, PT, R41.reuse, 0x79, !P2 ;  /* 0x000000792900780c */ /* 0x040fe400057a1670 */
[C---:B------:R-:W-:Y:S01]  /*d140*/  ISETP.LT.OR P2, PT, R41.reuse, 0x7a, !P2 ;  /* 0x0000007a2900780c */ /* 0x040fe20005741670 */
[----:B------:R-:W-:Y:S01]  /*d150*/  @!P6 STG.E.U8 desc[UR14][R24.64+0x78], R167 ;  /* 0x000078a71800e986 */ /* 0x000fe2000c10110e */
[----:B------:R-:W-:Y:S02]  /*d160*/  F2FP.SATFINITE.E4M3.F32.PACK_AB_MERGE_C R37, RZ, R166, RZ ;  /* 0x000000a6ff25723e */ /* 0x000fe400048070ff */
[----:B------:R-:W-:Y:S01]  /*d170*/  ISETP.LT.OR P6, PT, R41, 0x1, !P1 ;  /* 0x000000012900780c */ /* 0x000fe20004fc1670 */
[----:B------:R-:W-:Y:S01]  /*d180*/  FMUL R163, R163, UR20 ;  /* 0x00000014a3a37c20 */ /* 0x000fe20008400000 */
[----:B------:R-:W-:Y:S01]  /*d190*/  FMUL R162, R162, UR20 ;  /* 0x00000014a2a27c20 */ /* 0x000fe20008400000 */
[----:B------:R1:W-:Y:S01]  /*d1a0*/  @!P3 STG.E.U8 desc[UR14][R24.64+0x79], R37 ;  /* 0x000079251800b986 */ /* 0x0003e2000c10110e */
[----:B------:R-:W-:-:S02]  /*d1b0*/  ISETP.LT.OR P3, PT, R41, 0x2, !P1 ;  /* 0x000000022900780c */ /* 0x000fc40004f61670 */
[----:B------:R-:W-:Y:S01]  /*d1c0*/  F2FP.SATFINITE.E4M3.F32.PACK_AB_MERGE_C R165, RZ, R165, RZ ;  /* 0x000000a5ffa5723e */ /* 0x000fe200048070ff */
[----:B------:R-:W-:Y:S01]  /*d1d0*/  FMUL R161, R161, UR20 ;  /* 0x00000014a1a17c20 */ /* 0x000fe20008400000 */
[----:B0-----:R-:W-:Y:S01]  /*d1e0*/  F2FP.SATFINITE.E4M3.F32.PACK_AB_MERGE_C R33, RZ, R164, RZ ;  /* 0x000000a4ff21723e */ /* 0x001fe200048070ff */
[----:B------:R-:W-:Y:S01]  /*d1f0*/  FMUL R160, R160, UR20 ;  /* 0x00000014a0a07c20 */ /* 0x000fe20008400000 */
[----:B------:R-:W-:Y:S01]  /*d200*/  F2FP.SATFINITE.E4M3.F32.PACK_AB_MERGE_C R163, RZ, R163, RZ ;  /* 0x000000a3ffa3723e */ /* 0x000fe200048070ff */
[----:B------:R-:W-:Y:S01]  /*d210*/  FMUL R158, R158, UR20 ;  /* 0x000000149e9e7c20 */ /* 0x000fe20008400000 */
[----:B------:R-:W-:Y:S01]  /*d220*/  ISETP.GE.AND P0, PT, R42, 0x89, PT ;  /* 0x000000892a00780c */ /* 0x000fe20003f06270 */
[----:B------:R-:W-:Y:S01]  /*d230*/  @!P5 STG.E.U8 desc[UR14][R26.64+0x78], R165 ;  /* 0x000078a51a00d986 */ /* 0x000fe2000c10110e */
[----:B-1----:R-:W-:-:S03]  /*d240*/  F2FP.SATFINITE.E4M3.F32.PACK_AB_MERGE_C R25, RZ, R162, RZ ;  /* 0x000000a2ff19723e */ /* 0x002fc600048070ff */
[----:B------:R0:W-:Y:S01]  /*d250*/  @!P2 STG.E.U8 desc[UR14][R26.64+0x79], R33 ;  /* 0x000079211a00a986 */ /* 0x0001e2000c10110e */
[----:B------:R-:W-:-:S03]  /*d260*/  ISETP.LT.OR P5, PT, R41, 0x1, !P0 ;  /* 0x000000012900780c */ /* 0x000fc600047a1670 */
[----:B------:R-:W-:Y:S01]  /*d270*/  @!P6 STG.E.U8 desc[UR14][R28.64], R163 ;  /* 0x000000a31c00e986 */ /* 0x000fe2000c10110e */
[C---:B------:R-:W-:Y:S02]  /*d280*/  ISETP.LT.OR P6, PT, R41.reuse, 0x2, !P0 ;  /* 0x000000022900780c */ /* 0x040fe400047c1670 */
[C---:B------:R-:W-:Y:S01]  /*d290*/  ISETP.LT.OR P2, PT, R41.reuse, 0xa, !P1 ;  /* 0x0000000a2900780c */ /* 0x040fe20004f41670 */
[----:B------:R1:W-:Y:S01]  /*d2a0*/  @!P3 STG.E.U8 desc[UR14][R28.64+0x1], R25 ;  /* 0x000001191c00b986 */ /* 0x0003e2000c10110e */
[----:B------:R-:W-:Y:S01]  /*d2b0*/  ISETP.LT.OR P3, PT, R41, 0x9, !P1 ;  /* 0x000000092900780c */ /* 0x000fe20004f61670 */
[----:B------:R-:W-:Y:S01]  /*d2c0*/  FMUL R159, R159, UR20 ;  /* 0x000000149f9f7c20 */ /* 0x000fe20008400000 */
[----:B------:R-:W-:Y:S01]  /*d2d0*/  F2FP.SATFINITE.E4M3.F32.PACK_AB_MERGE_C R161, RZ, R161, RZ ;  /* 0x000000a1ffa1723e */ /* 0x000fe200048070ff */
[----:B------:R-:W-:Y:S01]  /*d2e0*/  FMUL R157, R157, UR20 ;  /* 0x000000149d9d7c20 */ /* 0x000fe20008400000 */
[----:B0-----:R-:W-:Y:S01]  /*d2f0*/  F2FP.SATFINITE.E4M3.F32.PACK_AB_MERGE_C R27, RZ, R160, RZ ;  /* 0x000000a0ff1b723e */ /* 0x001fe200048070ff */
[----:B------:R-:W-:Y:S01]  /*d300*/  FMUL R156, R156, UR20 ;  /* 0x000000149c9c7c20 */ /* 0x000fe20008400000 */
[----:B------:R-:W-:Y:S01]  /*d310*/  F2FP.SATFINITE.E4M3.F32.PACK_AB_MERGE_C R159, RZ, R159, RZ ;  /* 0x0000009fff9f723e */ /* 0x000fe200048070ff */
[----:B------:R-:W-:Y:S01]  /*d320*/  @!P5 STG.E.U8 desc[UR14][R30.64], R161 ;  /* 0x000000a11e00d986 */ /* 0x000fe2000c10110e */
[----:B-1----:R-:W-:-:S03]  /*d330*/  F2FP.SATFINITE.E4M3.F32.PACK_AB_MERGE_C R25, RZ, R158, RZ ;  /* 0x0000009eff19723e */ /* 0x002fc600048070ff */
[----:B------:R0:W-:Y:S01]  /*d340*/  @!P6 STG.E.U8 desc[UR14][R30.64+0x1], R27 ;  /* 0x0000011b1e00e986 */ /* 0x0001e2000c10110e */
[C---:B------:R-:W-:Y:S02]  /*d350*/  ISETP.LT.OR P5, PT, R41.reuse, 0x9, !P0 ;  /* 0x000000092900780c */ /* 0x040fe400047a1670 */
[C---:B------:R-:W-:Y:S01]  /*d360*/  ISETP.LT.OR P6, PT, R41.reuse, 0xa, !P0 ;  /* 0x0000000a2900780c */ /* 0x040fe200047c1670 */
[----:B------:R1:W-:Y:S01]  /*d370*/  @!P2 STG.E.U8 desc[UR14][R28.64+0x9], R25 ;  /* 0x000009191c00a986 */ /* 0x0003e2000c10110e */
[C---:B------:R-:W-:Y:S01]  /*d380*/  ISETP.LT.OR P2, PT, R41.reuse, 0x12, !P1 ;  /* 0x000000122900780c */ /* 0x040fe20004f41670 */
[----:B------:R-:W-:Y:S02]  /*d390*/  FMUL R154, R154, UR20 ;  /* 0x000000149a9a7c20 */ /* 0x000fe40008400000 */
[----:B------:R-:W-:Y:S01]  /*d3a0*/  @!P3 STG.E.U8 desc[UR14][R28.64+0x8], R159 ;  /* 0x0000089f1c00b986 */ /* 0x000fe2000c10110e */
[----:B------:R-:W-:Y:S01]  /*d3b0*/  ISETP.LT.OR P3, PT, R41, 0x11, !P1 ;  /* 0x000000112900780c */ /* 0x000fe20004f61670 */
[----:B------:R-:W-:Y:S01]  /*d3c0*/  FMUL R155, R155, UR20 ;  /* 0x000000149b9b7c20 */ /* 0x000fe20008400000 */
[----:B------:R-:W-:Y:S01]  /*d3d0*/  F2FP.SATFINITE.E4M3.F32.PACK_AB_MERGE_C R157, RZ, R157, RZ ;  /* 0x0000009dff9d723e */ /* 0x000fe200048070ff */
[----:B------:R-:W-:Y:S01]  /*d3e0*/  FMUL R153, R153, UR20 ;  /* 0x0000001499997c20 */ /* 0x000fe20008400000 */
[----:B0-----:R-:W-:Y:S01]  /*d3f0*/  F2FP.SATFINITE.E4M3.F32.PACK_AB_MERGE_C R27, RZ, R156, RZ ;  /* 0x0000009cff1b723e */ /* 0x001fe200048070ff */
[----:B------:R-:W-:Y:S01]  /*d400*/  FMUL R152, R152, UR20 ;  /* 0x0000001498987c20 */ /* 0x000fe20008400000 */
[----:B------:R-:W-:Y:S01]  /*d410*/  FMUL R22, R22, UR20 ;  /* 0x0000001416167c20 */ /* 0x000fe20008400000 */
[----:B-1----:R-:W-:Y:S01]  /*d420*/  F2FP.SATFINITE.E4M3.F32.PACK_AB_MERGE_C R25, RZ, R154, RZ ;  /* 0x0000009aff19723e */ /* 0x002fe200048070ff */
[----:B------:R-:W-:Y:S01]  /*d430*/  @!P5 STG.E.U8 desc[UR14][R30.64+0x8], R157 ;  /* 0x0000089d1e00d986 */ /* 0x000fe2000c10110e */
[----:B------:R-:W-:-:S02]  /*d440*/  F2FP.SATFINITE.E4M3.F32.PACK_AB_MERGE_C R155, RZ, R155, RZ ;  /* 0x0000009bff9b723e */ /* 0x000fc400048070ff */
[C---:B------:R-:W-:Y:S01]  /*d450*/  ISETP.LT.OR P5, PT, R41.reuse, 0x11, !P0 ;  /* 0x000000112900780c */ /* 0x040fe200047a1670 */
[----:B------:R0:W-:Y:S01]  /*d460*/  @!P6 STG.E.U8 desc[UR14][R30.64+0x9], R27 ;  /* 0x0000091b1e00e986 */ /* 0x0001e2000c10110e */
[----:B------:R-:W-:-:S03]  /*d470*/  ISETP.LT.OR P6, PT, R41, 0x12, !P0 ;  /* 0x000000122900780c */ /* 0x000fc600047c1670 */
[----:B------:R1:W-:Y:S01]  /*d480*/  @!P2 STG.E.U8 desc[UR14][R28.64+0x11], R25 ;  /* 0x000011191c00a986 */ /* 0x0003e2000c10110e */
[----:B------:R-:W-:-:S03]  /*d490*/  ISETP.LT.OR P2, PT, R41, 0x1a, !P1 ;  /* 0x0000001a2900780c */ /* 0x000fc60004f41670 */
        /* <DEDUP_REMOVED lines=14> */
[----:B------:R-:W-:Y:S01]  /*d580*/  @!P2 STG.E.U8 desc[UR14][R28.64+0x19], R25 ;  /* 0x000019191c00a986 */ /* 0x000fe2000c10110e */
[----:B------:R-:W-:-:S03]  /*d590*/  ISETP.LT.OR P2, PT, R41, 0x22, !P1 ;  /* 0x000000222900780c */ /* 0x000fc60004f41670 */
        /* <DEDUP_REMOVED lines=8> */
[----:B------:R0:W-:Y:S01]  /*d620*/  @!P5 STG.E.U8 desc[UR14][R30.64+0x18], R21 ;  /* 0x000018151e00d986 */ /* 0x0001e2000c10110e */
[----:B-1----:R-:W-:-:S03]  /*d630*/  F2FP.SATFINITE.E4M3.F32.PACK_AB_MERGE_C R23, RZ, R18, RZ ;  /* 0x00000012ff17723e */ /* 0x002fc600048070ff */
[----:B------:R-:W-:Y:S01]  /*d640*/  @!P6 STG.E.U8 desc[UR14][R30.64+0x19], R27 ;  /* 0x0000191b1e00e986 */ /* 0x000fe2000c10110e */
[C---:B------:R-:W-:Y:S02]  /*d650*/  ISETP.LT.OR P5, PT, R41.reuse, 0x21, !P0 ;  /* 0x000000212900780c */ /* 0x040fe400047a1670 */
[C---:B------:R-:W-:Y:S01]  /*d660*/  ISETP.LT.OR P6, PT, R41.reuse, 0x22, !P0 ;  /* 0x000000222900780c */ /* 0x040fe200047c1670 */
[----:B------:R-:W-:Y:S01]  /*d670*/  @!P2 STG.E.U8 desc[UR14][R28.64+0x21], R23 ;  /* 0x000021171c00a986 */ /* 0x000fe2000c10110e */
[C---:B------:R-:W-:Y:S01]  /*d680*/  ISETP.LT.OR P2, PT, R41.reuse, 0x2a, !P1 ;  /* 0x0000002a2900780c */ /* 0x040fe20004f41670 */
[----:B------:R-:W-:Y:S02]  /*d690*/  FMUL R14, R14, UR20 ;  /* 0x000000140e0e7c20 */ /* 0x000fe40008400000 */
        /* <DEDUP_REMOVED lines=20> */
[----:B------:R-:W4:Y:S01]  /*d7e0*/  LDL.LU R222, [R1+0x1c] ;  /* 0x00001c0001de7983 */ /* 0x000f220000300800 */
[----:B0-----:R-:W-:-:S02]  /*d7f0*/  F2FP.SATFINITE.E4M3.F32.PACK_AB_MERGE_C R17, RZ, R10, RZ ;  /* 0x0000000aff11723e */ /* 0x001fc400048070ff */
[----:B-1----:R-:W-:Y:S01]  /*d800*/  F2FP.SATFINITE.E4M3.F32.PACK_AB_MERGE_C R15, RZ, R12, RZ ;  /* 0x0000000cff0f723e */ /* 0x002fe200048070ff */
[----:B------:R0:W-:Y:S01]  /*d810*/  @!P5 STG.E.U8 desc[UR14][R30.64+0x28], R13 ;  /* 0x0000280d1e00d986 */ /* 0x0001e2000c10110e */
[----:B------:R-:W-:Y:S02]  /*d820*/  F2FP.SATFINITE.E4M3.F32.PACK_AB_MERGE_C R11, RZ, R11, RZ ;  /* 0x0000000bff0b723e */ /* 0x000fe400048070ff */
[C---:B------:R-:W-:Y:S01]  /*d830*/  ISETP.LT.OR P5, PT, R41.reuse, 0x31, !P0 ;  /* 0x000000312900780c */ /* 0x040fe200047a1670 */
[----:B------:R-:W-:Y:S01]  /*d840*/  @!P6 STG.E.U8 desc[UR14][R30.64+0x29], R15 ;  /* 0x0000290f1e00e986 */ /* 0x000fe2000c10110e */
[----:B------:R-:W-:-:S03]  /*d850*/  ISETP.LT.OR P6, PT, R41, 0x32, !P0 ;  /* 0x000000322900780c */ /* 0x000fc600047c1670 */
[----:B------:R-:W-:Y:S01]  /*d860*/  @!P2 STG.E.U8 desc[UR14][R28.64+0x31], R17 ;  /* 0x000031111c00a986 */ /* 0x000fe2000c10110e */
[----:B------:R-:W-:Y:S01]  /*d870*/  ISETP.LT.OR P2, PT, R41, 0x3a, !P1 ;  /* 0x0000003a2900780c */ /* 0x000fe20004f41670 */
[----:B------:R-:W-:Y:S01]  /*d880*/  FMUL R9, R9, UR20 ;  /* 0x0000001409097c20 */ /* 0x000fe20008400000 */
[----:B------:R-:W-:Y:S01]  /*d890*/  FMUL R8, R8, UR20 ;  /* 0x0000001408087c20 */ /* 0x000fe20008400000 */
[----:B------:R-:W4:Y:S01]  /*d8a0*/  LDL.LU R220, [R1+0x18] ;  /* 0x0000180001dc7983 */ /* 0x000f220000300800 */
[----:B------:R-:W-:-:S03]  /*d8b0*/  FMUL R6, R6, UR20 ;  /* 0x0000001406067c20 */ /* 0x000fc60008400000 */
[----:B------:R-:W4:Y:S01]  /*d8c0*/  LDL.LU R223, [R1+0x14] ;  /* 0x0000140001df7983 */ /* 0x000f220000300800 */
[----:B------:R-:W-:-:S03]  /*d8d0*/  F2FP.SATFINITE.E4M3.F32.PACK_AB_MERGE_C R9, RZ, R9, RZ ;  /* 0x00000009ff09723e */ /* 0x000fc600048070ff */
[----:B------:R-:W4:Y:S01]  /*d8e0*/  LDL.LU R221, [R1+0x10] ;  /* 0x0000100001dd7983 */ /* 0x000f220000300800 */
[----:B0-----:R-:W-:Y:S01]  /*d8f0*/  F2FP.SATFINITE.E4M3.F32.PACK_AB_MERGE_C R13, RZ, R8, RZ ;  /* 0x00000008ff0d723e */ /* 0x001fe200048070ff */
[----:B------:R-:W-:Y:S01]  /*d900*/  FMUL R7, R7, UR20 ;  /* 0x0000001407077c20 */ /* 0x000fe20008400000 */
[----:B-----5:R-:W-:Y:S01]  /*d910*/  FMUL R0, R0, UR20 ;  /* 0x0000001400007c20 */ /* 0x020fe20008400000 */
[----:B------:R0:W-:Y:S01]  /*d920*/  @!P3 STG.E.U8 desc[UR14][R28.64+0x30], R11 ;  /* 0x0000300b1c00b986 */ /* 0x0001e2000c10110e */
[----:B------:R-:W-:Y:S01]  /*d930*/  ISETP.LT.OR P3, PT, R41, 0x39, !P1 ;  /* 0x000000392900780c */ /* 0x000fe20004f61670 */
[----:B------:R-:W-:Y:S01]  /*d940*/  FMUL R2, R2, UR20 ;  /* 0x0000001402027c20 */ /* 0x000fe20008400000 */
[----:B------:R-:W-:Y:S01]  /*d950*/  F2FP.SATFINITE.E4M3.F32.PACK_AB_MERGE_C R7, RZ, R7, RZ ;  /* 0x00000007ff07723e */ /* 0x000fe200048070ff */
[----:B------:R1:W-:Y:S01]  /*d960*/  @!P5 STG.E.U8 desc[UR14][R30.64+0x30], R9 ;  /* 0x000030091e00d986 */ /* 0x0003e2000c10110e */
[----:B------:R-:W-:Y:S01]  /*d970*/  FMUL R3, R3, UR20 ;  /* 0x0000001403037c20 */ /* 0x000fe20008400000 */
[----:B------:R-:W-:Y:S01]  /*d980*/  FMUL R4, R4, UR20 ;  /* 0x0000001404047c20 */ /* 0x000fe20008400000 */
[C---:B------:R-:W-:Y:S01]  /*d990*/  ISETP.LT.OR P5, PT, R41.reuse, 0x39, !P0 ;  /* 0x000000392900780c */ /* 0x040fe200047a1670 */
[----:B------:R3:W-:Y:S01]  /*d9a0*/  @!P6 STG.E.U8 desc[UR14][R30.64+0x31], R13 ;  /* 0x0000310d1e00e986 */ /* 0x0007e2000c10110e */
[----:B------:R-:W-:Y:S01]  /*d9b0*/  ISETP.LT.OR P6, PT, R41, 0x3a, !P0 ;  /* 0x0000003a2900780c */ /* 0x000fe200047c1670 */
[----:B------:R-:W-:Y:S01]  /*d9c0*/  FMUL R5, R5, UR20 ;  /* 0x0000001405057c20 */ /* 0x000fe20008400000 */
[----:B0-----:R-:W-:-:S03]  /*d9d0*/  F2FP.SATFINITE.E4M3.F32.PACK_AB_MERGE_C R11, RZ, R6, RZ ;  /* 0x00000006ff0b723e */ /* 0x001fc600048070ff */
[----:B------:R0:W-:Y:S01]  /*d9e0*/  @!P3 STG.E.U8 desc[UR14][R28.64+0x38], R7 ;  /* 0x000038071c00b986 */ /* 0x0001e2000c10110e */
[----:B------:R-:W-:Y:S02]  /*d9f0*/  ISETP.LT.OR P3, PT, R41, 0x41, !P1 ;  /* 0x000000412900780c */ /* 0x000fe40004f61670 */
[----:B-1----:R-:W-:Y:S01]  /*da00*/  F2FP.SATFINITE.E4M3.F32.PACK_AB_MERGE_C R9, RZ, R4, RZ ;  /* 0x00000004ff09723e */ /* 0x002fe200048070ff */
[----:B------:R1:W-:Y:S01]  /*da10*/  @!P2 STG.E.U8 desc[UR14][R28.64+0x39], R11 ;  /* 0x0000390b1c00a986 */ /* 0x0003e2000c10110e */
[----:B--2---:R-:W-:Y:S01]  /*da20*/  FMUL R4, R226, UR20 ;  /* 0x00000014e2047c20 */ /* 0x004fe20008400000 */
[----:B---3--:R-:W-:Y:S01]  /*da30*/  F2FP.SATFINITE.E4M3.F32.PACK_AB_MERGE_C R13, RZ, R0, RZ ;  /* 0x00000000ff0d723e */ /* 0x008fe200048070ff */
[----:B------:R-:W-:Y:S01]  /*da40*/  FMUL R0, R225, UR20 ;  /* 0x00000014e1007c20 */ /* 0x000fe20008400000 */
[----:B------:R-:W-:Y:S01]  /*da50*/  F2FP.SATFINITE.E4M3.F32.PACK_AB_MERGE_C R5, RZ, R5, RZ ;  /* 0x00000005ff05723e */ /* 0x000fe200048070ff */
[----:B------:R-:W2:Y:S01]  /*da60*/  LDL.LU R225, [R1+0x20] ;  /* 0x0000200001e17983 */ /* 0x000ea20000300800 */
[----:B------:R-:W-:-:S02]  /*da70*/  ISETP.LT.OR P2, PT, R41, 0x42, !P1 ;  /* 0x000000422900780c */ /* 0x000fc40004f41670 */
[----:B0-----:R-:W-:Y:S01]  /*da80*/  F2FP.SATFINITE.E4M3.F32.PACK_AB_MERGE_C R7, RZ, R3, RZ ;  /* 0x00000003ff07723e */ /* 0x001fe200048070ff */
[----:B------:R-:W-:Y:S01]  /*da90*/  FMUL R3, R224, UR20 ;  /* 0x00000014e0037c20 */ /* 0x000fe20008400000 */
[----:B------:R0:W-:Y:S01]  /*daa0*/  @!P5 STG.E.U8 desc[UR14][R30.64+0x38], R5 ;  /* 0x000038051e00d986 */ /* 0x0001e2000c10110e */
[----:B------:R-:W-:Y:S02]  /*dab0*/  ISETP.LT.OR P5, PT, R41, 0x41, !P0 ;  /* 0x000000412900780c */ /* 0x000fe400047a1670 */
[----:B-1----:R-:W-:Y:S01]  /*dac0*/  F2FP.SATFINITE.E4M3.F32.PACK_AB_MERGE_C R11, RZ, R2, RZ ;  /* 0x00000002ff0b723e */ /* 0x002fe200048070ff */
[----:B----4-:R-:W-:Y:S01]  /*dad0*/  FMUL R2, R227, UR20 ;  /* 0x00000014e3027c20 */ /* 0x010fe20008400000 */
[----:B------:R-:W-:Y:S01]  /*dae0*/  @!P6 STG.E.U8 desc[UR14][R30.64+0x39], R9 ;  /* 0x000039091e00e986 */ /* 0x000fe2000c10110e */
[----:B------:R-:W-:-:S03]  /*daf0*/  ISETP.LT.OR P6, PT, R41, 0x42, !P0 ;  /* 0x000000422900780c */ /* 0x000fc600047c1670 */
[----:B------:R-:W3:Y:S04]  /*db00*/  LDL.LU R227, [R1+0x24] ;  /* 0x0000240001e37983 */ /* 0x000ee80000300800 */
[----:B------:R-:W4:Y:S04]  /*db10*/  LDL.LU R224, [R1+0x28] ;  /* 0x0000280001e07983 */ /* 0x000f280000300800 */
[----:B------:R-:W4:Y:S04]  /*db20*/  LDL.LU R226, [R1+0x2c] ;  /* 0x00002c0001e27983 */ /* 0x000f280000300800 */
[----:B------:R1:W-:Y:S01]  /*db30*/  @!P3 STG.E.U8 desc[UR14][R28.64+0x40], R7 ;  /* 0x000040071c00b986 */ /* 0x0003e2000c10110e */
[----:B------:R-:W-:-:S02]  /*db40*/  ISETP.LT.OR P3, PT, R41, 0x49, !P1 ;  /* 0x000000492900780c */ /* 0x000fc40004f61670 */
[----:B0-----:R-:W-:Y:S01]  /*db50*/  F2FP.SATFINITE.E4M3.F32.PACK_AB_MERGE_C R5, RZ, R0, RZ ;  /* 0x00000000ff05723e */ /* 0x001fe200048070ff */
[----:B------:R0:W-:Y:S01]  /*db60*/  @!P2 STG.E.U8 desc[UR14][R28.64+0x41], R11 ;  /* 0x0000410b1c00a986 */ /* 0x0001e2000c10110e */
[----:B------:R-:W-:-:S03]  /*db70*/  ISETP.LT.OR P2, PT, R41, 0x4a, !P1 ;  /* 0x0000004a2900780c */ /* 0x000fc60004f41670 */
[----:B------:R-:W-:Y:S01]  /*db80*/  @!P5 STG.E.U8 desc[UR14][R30.64+0x40], R13 ;  /* 0x0000400d1e00d986 */ /* 0x000fe2000c10110e */
[----:B-1----:R-:W-:-:S03]  /*db90*/  F2FP.SATFINITE.E4M3.F32.PACK_AB_MERGE_C R7, RZ, R2, RZ ;  /* 0x00000002ff07723e */ /* 0x002fc600048070ff */
[----:B------:R1:W-:Y:S01]  /*dba0*/  @!P6 STG.E.U8 desc[UR14][R30.64+0x41], R5 ;  /* 0x000041051e00e986 */ /* 0x0003e2000c10110e */
[C---:B------:R-:W-:Y:S02]  /*dbb0*/  ISETP.LT.OR P5, PT, R41.reuse, 0x49, !P0 ;  /* 0x000000492900780c */ /* 0x040fe400047a1670 */
[C---:B------:R-:W-:Y:S01]  /*dbc0*/  ISETP.LT.OR P6, PT, R41.reuse, 0x4a, !P0 ;  /* 0x0000004a2900780c */ /* 0x040fe200047c1670 */
[----:B------:R1:W-:Y:S01]  /*dbd0*/  @!P3 STG.E.U8 desc[UR14][R28.64+0x48], R7 ;  /* 0x000048071c00b986 */ /* 0x0003e2000c10110e */
[----:B------:R-:W-:Y:S02]  /*dbe0*/  ISETP.LT.OR P3, PT, R41, 0x51, !P1 ;  /* 0x000000512900780c */ /* 0x000fe40004f61670 */
[----:B------:R-:W-:Y:S02]  /*dbf0*/  F2FP.SATFINITE.E4M3.F32.PACK_AB_MERGE_C R9, RZ, R3, RZ ;  /* 0x00000003ff09723e */ /* 0x000fe400048070ff */
[----:B0-----:R-:W-:-:S03]  /*dc00*/  F2FP.SATFINITE.E4M3.F32.PACK_AB_MERGE_C R11, RZ, R4, RZ ;  /* 0x00000004ff0b723e */ /* 0x001fc600048070ff */
[----:B------:R0:W-:Y:S04]  /*dc10*/  @!P2 STG.E.U8 desc[UR14][R28.64+0x49], R9 ;  /* 0x000049091c00a986 */ /* 0x0001e8000c10110e */
[----:B------:R-:W-:Y:S01]  /*dc20*/  @!P5 STG.E.U8 desc[UR14][R30.64+0x48], R11 ;  /* 0x0000480b1e00d986 */ /* 0x000fe2000c10110e */
[----:B------:R-:W-:Y:S01]  /*dc30*/  FMUL R2, R223, UR20 ;  /* 0x00000014df027c20 */ /* 0x000fe20008400000 */
[----:B------:R-:W-:Y:S02]  /*dc40*/  FMUL R0, R221, UR20 ;  /* 0x00000014dd007c20 */ /* 0x000fe40008400000 */
[----:B------:R-:W4:Y:S04]  /*dc50*/  LDL.LU R221, [R1+0x30] ;  /* 0x0000300001dd7983 */ /* 0x000f280000300800 */
[----:B------:R-:W4:Y:S01]  /*dc60*/  LDL.LU R223, [R1+0x34] ;  /* 0x0000340001df7983 */ /* 0x000f220000300800 */
[----:B-1----:R-:W-:Y:S01]  /*dc70*/  F2FP.SATFINITE.E4M3.F32.PACK_AB_MERGE_C R5, RZ, R0, RZ ;  /* 0x00000000ff05723e */ /* 0x002fe200048070ff */
[----:B------:R-:W-:Y:S01]  /*dc80*/  FMUL R0, R222, UR20 ;  /* 0x00000014de007c20 */ /* 0x000fe20008400000 */
[----:B------:R-:W-:Y:S01]  /*dc90*/  FMUL R3, R220, UR20 ;  /* 0x00000014dc037c20 */ /* 0x000fe20008400000 */
[----:B------:R-:W-:Y:S01]  /*dca0*/  F2FP.SATFINITE.E4M3.F32.PACK_AB_MERGE_C R7, RZ, R2, RZ ;  /* 0x00000002ff07723e */ /* 0x000fe200048070ff */
[----:B------:R-:W4:Y:S02]  /*dcb0*/  LDL.LU R220, [R1+0x38] ;  /* 0x0000380001dc7983 */ /* 0x000f240000300800 */
[----:B------:R-:W-:-:S02]  /*dcc0*/  F2FP.SATFINITE.E4M3.F32.PACK_AB_MERGE_C R13, RZ, R0, RZ ;  /* 0x00000000ff0d723e */ /* 0x000fc400048070ff */
[----:B------:R-:W4:Y:S01]  /*dcd0*/  LDL.LU R222, [R1+0x3c] ;  /* 0x00003c0001de7983 */ /* 0x000f220000300800 */
[----:B0-----:R-:W-:-:S03]  /*dce0*/  F2FP.SATFINITE.E4M3.F32.PACK_AB_MERGE_C R9, RZ, R3, RZ ;  /* 0x00000003ff09723e */ /* 0x001fc600048070ff */
[----:B------:R-:W-:Y:S04]  /*dcf0*/  @!P6 STG.E.U8 desc[UR14][R30.64+0x49], R5 ;  /* 0x000049051e00e986 */ /* 0x000fe8000c10110e */
[----:B------:R0:W-:Y:S01]  /*dd00*/  @!P3 STG.E.U8 desc[UR14][R28.64+0x50], R7 ;  /* 0x000050071c00b986 */ /* 0x0001e2000c10110e */
[----:B--2---:R-:W-:-:S03]  /*dd10*/  FMUL R2, R225, UR20 ;  /* 0x00000014e1027c20 */ /* 0x004fc60008400000 */
[----:B------:R-:W2:Y:S01]  /*dd20*/  LDL.LU R225, [R1+0x40] ;  /* 0x0000400001e17983 */ /* 0x000ea20000300800 */
[----:B---3--:R-:W-:-:S03]  /*dd30*/  FMUL R0, R227, UR20 ;  /* 0x00000014e3007c20 */ /* 0x008fc60008400000 */
[----:B------:R-:W3:Y:S01]  /*dd40*/  LDL.LU R227, [R1+0x44] ;  /* 0x0000440001e37983 */ /* 0x000ee20000300800 */
[----:B----4-:R-:W-:Y:S01]  /*dd50*/  FMUL R3, R224, UR20 ;  /* 0x00000014e0037c20 */ /* 0x010fe20008400000 */
[----:B0-----:R-:W-:Y:S02]  /*dd60*/  F2FP.SATFINITE.E4M3.F32.PACK_AB_MERGE_C R7, RZ, R0, RZ ;  /* 0x00000000ff07723e */ /* 0x001fe400048070ff */
[----:B------:R-:W4:Y:S01]  /*dd70*/  LDL.LU R224, [R1+0x48] ;  /* 0x0000480001e07983 */ /* 0x000f220000300800 */
[----:B------:R-:W-:-:S03]  /*dd80*/  FMUL R0, R226, UR20 ;  /* 0x00000014e2007c20 */ /* 0x000fc60008400000 */
[----:B------:R-:W4:Y:S01]  /*dd90*/  LDL.LU R226, [R1+0x4c] ;  /* 0x00004c0001e27983 */ /* 0x000f220000300800 */
[C---:B------:R-:W-:Y:S02]  /*dda0*/  ISETP.LT.OR P2, PT, R41.reuse, 0x52, !P1 ;  /* 0x000000522900780c */ /* 0x040fe40004f41670 */
[C---:B------:R-:W-:Y:S01]  /*ddb0*/  ISETP.LT.OR P6, PT, R41.reuse, 0x52, !P0 ;  /* 0x000000522900780c */ /* 0x040fe200047c1670 */
[----:B------:R-:W4:Y:S01]  /*ddc0*/  LDL.LU R218, [R1+0x50] ;  /* 0x0000500001da7983 */ /* 0x000f220000300800 */
[----:B------:R-:W-:Y:S02]  /*ddd0*/  F2FP.SATFINITE.E4M3.F32.PACK_AB_MERGE_C R5, RZ, R2, RZ ;  /* 0x00000002ff05723e */ /* 0x000fe400048070ff */
[C---:B------:R-:W-:Y:S02]  /*dde0*/  ISETP.LT.OR P5, PT, R41.reuse, 0x51, !P0 ;  /* 0x000000512900780c */ /* 0x040fe400047a1670 */
[----:B------:R-:W-:Y:S02]  /*ddf0*/  F2FP.SATFINITE.E4M3.F32.PACK_AB_MERGE_C R11, RZ, R0, RZ ;  /* 0x00000000ff0b723e */ /* 0x000fe400048070ff */
[----:B------:R-:W-:-:S03]  /*de00*/  ISETP.LT.OR P3, PT, R41, 0x59, !P1 ;  /* 0x000000592900780c */ /* 0x000fc60004f61670 */
[----:B------:R0:W-:Y:S01]  /*de10*/  @!P2 STG.E.U8 desc[UR14][R28.64+0x51], R9 ;  /* 0x000051091c00a986 */ /* 0x0001e2000c10110e */
[----:B------:R-:W-:-:S03]  /*de20*/  ISETP.LT.OR P2, PT, R41, 0x5a, !P1 ;  /* 0x0000005a2900780c */ /* 0x000fc60004f41670 */
[----:B------:R1:W-:Y:S01]  /*de30*/  @!P6 STG.E.U8 desc[UR14][R30.64+0x51], R5 ;  /* 0x000051051e00e986 */ /* 0x0003e2000c10110e */
[----:B------:R-:W-:-:S03]  /*de40*/  ISETP.LT.OR P6, PT, R41, 0x5a, !P0 ;  /* 0x0000005a2900780c */ /* 0x000fc600047c1670 */
[----:B------:R-:W-:Y:S01]  /*de50*/  @!P5 STG.E.U8 desc[UR14][R30.64+0x50], R13 ;  /* 0x0000500d1e00d986 */ /* 0x000fe2000c10110e */
[----:B0-----:R-:W-:-:S03]  /*de60*/  F2FP.SATFINITE.E4M3.F32.PACK_AB_MERGE_C R9, RZ, R3, RZ ;  /* 0x00000003ff09723e */ /* 0x001fc600048070ff */
[----:B------:R0:W-:Y:S04]  /*de70*/  @!P3 STG.E.U8 desc[UR14][R28.64+0x58], R7 ;  /* 0x000058071c00b986 */ /* 0x0001e8000c10110e */
[----:B------:R0:W-:Y:S01]  /*de80*/  @!P2 STG.E.U8 desc[UR14][R28.64+0x59], R9 ;  /* 0x000059091c00a986 */ /* 0x0001e2000c10110e */
[----:B------:R-:W-:-:S03]  /*de90*/  FMUL R0, R221, UR20 ;  /* 0x00000014dd007c20 */ /* 0x000fc60008400000 */
[----:B------:R-:W4:Y:S01]  /*dea0*/  LDL.LU R221, [R1+0x54] ;  /* 0x0000540001dd7983 */ /* 0x000f220000300800 */
[----:B------:R-:W-:-:S03]  /*deb0*/  FMUL R2, R223, UR20 ;  /* 0x00000014df027c20 */ /* 0x000fc60008400000 */
[----:B------:R-:W4:Y:S01]  /*dec0*/  LDL.LU R223, [R1+0x58] ;  /* 0x0000580001df7983 */ /* 0x000f220000300800 */
[----:B-1----:R-:W-:Y:S01]  /*ded0*/  F2FP.SATFINITE.E4M3.F32.PACK_AB_MERGE_C R5, RZ, R0, RZ ;  /* 0x00000000ff05723e */ /* 0x002fe200048070ff */
[----:B------:R-:W-:Y:S02]  /*dee0*/  FMUL R3, R220, UR20 ;  /* 0x00000014dc037c20 */ /* 0x000fe40008400000 */
[----:B------:R-:W4:Y:S01]  /*def0*/  LDL.LU R220, [R1+0x5c] ;  /* 0x00005c0001dc7983 */ /* 0x000f220000300800 */
[----:B0-----:R-:W-:Y:S01]  /*df00*/  F2FP.SATFINITE.E4M3.F32.PACK_AB_MERGE_C R7, RZ, R2, RZ ;  /* 0x00000002ff07723e */ /* 0x001fe200048070ff */
[----:B------:R-:W-:Y:S01]  /*df10*/  FMUL R4, R222, UR20 ;  /* 0x00000014de047c20 */ /* 0x000fe20008400000 */
[----:B------:R-:W-:Y:S01]  /*df20*/  F2FP.SATFINITE.E4M3.F32.PACK_AB_MERGE_C R9, RZ, R3, RZ ;  /* 0x00000003ff09723e */ /* 0x000fe200048070ff */
[----:B------:R-:W4:Y:S04]  /*df30*/  LDL.LU R222, [R1+0x60] ;  /* 0x0000600001de7983 */ /* 0x000f280000300800 */
[----:B------:R0:W-:Y:S01]  /*df40*/  @!P6 STG.E.U8 desc[UR14][R30.64+0x59], R5 ;  /* 0x000059051e00e986 */ /* 0x0001e2000c10110e */
[----:B--2---:R-:W-:-:S03]  /*df50*/  FMUL R0, R225, UR20 ;  /* 0x00000014e1007c20 */ /* 0x004fc60008400000 */
[----:B------:R-:W2:Y:S02]  /*df60*/  LDL.LU R225, [R1+0x64] ;  /* 0x0000640001e17983 */ /* 0x000ea40000300800 */
[----:B0-----:R-:W-:Y:S01]  /*df70*/  F2FP.SATFINITE.E4M3.F32.PACK_AB_MERGE_C R5, RZ, R0, RZ ;  /* 0x00000000ff05723e */ /* 0x001fe200048070ff */
[----:B---3--:R-:W-:Y:S02]  /*df80*/  FMUL R2, R227, UR20 ;  /* 0x00000014e3027c20 */ /* 0x008fe40008400000 */
[----:B------:R-:W3:Y:S01]  /*df90*/  LDL.LU R227, [R1+0x68] ;  /* 0x0000680001e37983 */ /* 0x000ee20000300800 */
[----:B----4-:R-:W-:-:S03]  /*dfa0*/  FMUL R3, R224, UR20 ;  /* 0x00000014e0037c20 */ /* 0x010fc60008400000 */
[----:B------:R-:W4:Y:S01]  /*dfb0*/  LDL.LU R224, [R1+0x6c] ;  /* 0x00006c0001e07983 */ /* 0x000f220000300800 */
[----:B------:R-:W-:-:S03]  /*dfc0*/  FMUL R0, R226, UR20 ;  /* 0x00000014e2007c20 */ /* 0x000fc60008400000 */
[----:B------:R-:W4:Y:S01]  /*dfd0*/  LDL.LU R226, [R1+0x70] ;  /* 0x0000700001e27983 */ /* 0x000f220000300800 */
[C---:B------:R-:W-:Y:S02]  /*dfe0*/  ISETP.LT.OR P5, PT, R41.reuse, 0x59, !P0 ;  /* 0x000000592900780c */ /* 0x040fe400047a1670 */
[C---:B------:R-:W-:Y:S02]  /*dff0*/  ISETP.LT.OR P2, PT, R41.reuse, 0x62, !P1 ;  /* 0x000000622900780c */ /* 0x040fe40004f41670 */
[C---:B------:R-:W-:Y:S02]  /*e000*/  ISETP.LT.OR P3, PT, R41.reuse, 0x61, !P1 ;  /* 0x000000612900780c */ /* 0x040fe40004f61670 */
[----:B------:R-:W-:-:S07]  /*e010*/  ISETP.LT.OR P6, PT, R41, 0x62, !P0 ;  /* 0x000000622900780c */ /* 0x000fce00047c1670 */
[----:B------:R-:W-:Y:S01]  /*e020*/  @!P5 STG.E.U8 desc[UR14][R30.64+0x58], R11 ;  /* 0x0000580b1e00d986 */ /* 0x000fe2000c10110e */
[----:B------:R-:W-:-:S03]  /*e030*/  ISETP.LT.OR P5, PT, R41, 0x61, !P0 ;  /* 0x000000612900780c */ /* 0x000fc600047a1670 */
[----:B------:R0:W-:Y:S01]  /*e040*/  @!P2 STG.E.U8 desc[UR14][R28.64+0x61], R9 ;  /* 0x000061091c00a986 */ /* 0x0001e2000c10110e */
[----:B------:R-:W-:-:S03]  /*e050*/  ISETP.LT.OR P2, PT, R41, 0x6a, !P1 ;  /* 0x0000006a2900780c */ /* 0x000fc60004f41670 */
[----:B------:R1:W-:Y:S01]  /*e060*/  @!P3 STG.E.U8 desc[UR14][R28.64+0x60], R7 ;  /* 0x000060071c00b986 */ /* 0x0003e2000c10110e */
[----:B------:R-:W-:Y:S02]  /*e070*/  ISETP.LT.OR P3, PT, R41, 0x69, !P1 ;  /* 0x000000692900780c */ /* 0x000fe40004f61670 */
[----:B------:R-:W-:Y:S01]  /*e080*/  F2FP.SATFINITE.E4M3.F32.PACK_AB_MERGE_C R13, RZ, R4, RZ ;  /* 0x00000004ff0d723e */ /* 0x000fe200048070ff */
[----:B------:R1:W-:Y:S01]  /*e090*/  @!P6 STG.E.U8 desc[UR14][R30.64+0x61], R5 ;  /* 0x000061051e00e986 */ /* 0x0003e2000c10110e */
[----:B0-----:R-:W-:-:S03]  /*e0a0*/  F2FP.SATFINITE.E4M3.F32.PACK_AB_MERGE_C R9, RZ, R3, RZ ;  /* 0x00000003ff09723e */ /* 0x001fc600048070ff */
[----:B------:R-:W-:Y:S01]  /*e0b0*/  @!P5 STG.E.U8 desc[UR14][R30.64+0x60], R13 ;  /* 0x0000600d1e00d986 */ /* 0x000fe2000c10110e */
[----:B-1----:R-:W-:-:S03]  /*e0c0*/  F2FP.SATFINITE.E4M3.F32.PACK_AB_MERGE_C R7, RZ, R2, RZ ;  /* 0x00000002ff07723e */ /* 0x002fc600048070ff */
[----:B------:R-:W-:Y:S01]  /*e0d0*/  @!P2 STG.E.U8 desc[UR14][R28.64+0x69], R9 ;  /* 0x000069091c00a986 */ /* 0x000fe2000c10110e */
[C---:B------:R-:W-:Y:S02]  /*e0e0*/  ISETP.LT.OR P5, PT, R41.reuse, 0x69, !P0 ;  /* 0x000000692900780c */ /* 0x040fe400047a1670 */
[C---:B------:R-:W-:Y:S01]  /*e0f0*/  ISETP.LT.OR P6, PT, R41.reuse, 0x6a, !P0 ;  /* 0x0000006a2900780c */ /* 0x040fe200047c1670 */
[----:B------:R0:W-:Y:S01]  /*e100*/  @!P3 STG.E.U8 desc[UR14][R28.64+0x68], R7 ;  /* 0x000068071c00b986 */ /* 0x0001e2000c10110e */
[C---:B------:R-:W-:Y:S01]  /*e110*/  ISETP.LT.OR P2, PT, R41.reuse, 0x72, !P1 ;  /* 0x000000722900780c */ /* 0x040fe20004f41670 */
[----:B------:R-:W-:Y:S01]  /*e120*/  FMUL R2, R218, UR20 ;  /* 0x00000014da027c20 */ /* 0x000fe20008400000 */
[----:B------:R-:W-:Y:S02]  /*e130*/  ISETP.LT.OR P3, PT, R41, 0x71, !P1 ;  /* 0x000000712900780c */ /* 0x000fe40004f61670 */
[----:B------:R-:W-:Y:S02]  /*e140*/  F2FP.SATFINITE.E4M3.F32.PACK_AB_MERGE_C R11, RZ, R0, RZ ;  /* 0x00000000ff0b723e */ /* 0x000fe400048070ff */
[----:B------:R-:W-:-:S03]  /*e150*/  F2FP.SATFINITE.E4M3.F32.PACK_AB_MERGE_C R5, RZ, R2, RZ ;  /* 0x00000002ff05723e */ /* 0x000fc600048070ff */
[----:B------:R-:W-:Y:S01]  /*e160*/  @!P5 STG.E.U8 desc[UR14][R30.64+0x68], R11 ;  /* 0x0000680b1e00d986 */ /* 0x000fe2000c10110e */
[----:B------:R-:W-:-:S03]  /*e170*/  ISETP.LT.OR P5, PT, R41, 0x71, !P0 ;  /* 0x000000712900780c */ /* 0x000fc600047a1670 */
[----:B------:R-:W-:Y:S01]  /*e180*/  @!P6 STG.E.U8 desc[UR14][R30.64+0x69], R5 ;  /* 0x000069051e00e986 */ /* 0x000fe2000c10110e */
[----:B------:R-:W-:Y:S01]  /*e190*/  ISETP.LT.OR P6, PT, R41, 0x72, !P0 ;  /* 0x000000722900780c */ /* 0x000fe200047c1670 */
[----:B------:R-:W-:Y:S01]  /*e1a0*/  FMUL R0, R221, UR20 ;  /* 0x00000014dd007c20 */ /* 0x000fe20008400000 */
[----:B------:R-:W-:-:S04]  /*e1b0*/  FMUL R3, R223, UR20 ;  /* 0x00000014df037c20 */ /* 0x000fc80008400000 */
[----:B0-----:R-:W-:Y:S02]  /*e1c0*/  F2FP.SATFINITE.E4M3.F32.PACK_AB_MERGE_C R7, RZ, R0, RZ ;  /* 0x00000000ff07723e */ /* 0x001fe400048070ff */
[----:B------:R-:W-:Y:S01]  /*e1d0*/  F2FP.SATFINITE.E4M3.F32.PACK_AB_MERGE_C R9, RZ, R3, RZ ;  /* 0x00000003ff09723e */ /* 0x000fe200048070ff */
[----:B------:R-:W-:Y:S02]  /*e1e0*/  FMUL R0, R220, UR20 ;  /* 0x00000014dc007c20 */ /* 0x000fe40008400000 */
[----:B------:R0:W-:Y:S01]  /*e1f0*/  @!P3 STG.E.U8 desc[UR14][R28.64+0x70], R7 ;  /* 0x000070071c00b986 */ /* 0x0001e2000c10110e */
[----:B------:R-:W-:-:S03]  /*e200*/  ISETP.LT.OR P3, PT, R41, 0x79, !P0 ;  /* 0x000000792900780c */ /* 0x000fc60004761670 */
[----:B------:R1:W-:Y:S01]  /*e210*/  @!P2 STG.E.U8 desc[UR14][R28.64+0x71], R9 ;  /* 0x000071091c00a986 */ /* 0x0003e2000c10110e */
[C---:B------:R-:W-:Y:S02]  /*e220*/  ISETP.LT.OR P2, PT, R41.reuse, 0x79, !P1 ;  /* 0x000000792900780c */ /* 0x040fe40004f41670 */
[C---:B------:R-:W-:Y:S02]  /*e230*/  ISETP.LT.OR P1, PT, R41.reuse, 0x7a, !P1 ;  /* 0x0000007a2900780c */ /* 0x040fe40004f21670 */
[----:B------:R-:W-:Y:S01]  /*e240*/  F2FP.SATFINITE.E4M3.F32.PACK_AB_MERGE_C R13, RZ, R0, RZ ;  /* 0x00000000ff0d723e */ /* 0x000fe200048070ff */
[----:B------:R-:W-:Y:S01]  /*e250*/  FMUL R0, R222, UR20 ;  /* 0x00000014de007c20 */ /* 0x000fe20008400000 */
[----:B------:R-:W-:Y:S01]  /*e260*/  ISETP.LT.OR P0, PT, R41, 0x7a, !P0 ;  /* 0x0000007a2900780c */ /* 0x000fe20004701670 */
[----:B--2---:R-:W-:-:S03]  /*e270*/  FMUL R2, R225, UR20 ;  /* 0x00000014e1027c20 */ /* 0x004fc60008400000 */
[----:B0-----:R-:W-:Y:S02]  /*e280*/  F2FP.SATFINITE.E4M3.F32.PACK_AB_MERGE_C R7, RZ, R0, RZ ;  /* 0x00000000ff07723e */ /* 0x001fe400048070ff */
[----:B-1----:R-:W-:Y:S01]  /*e290*/  F2FP.SATFINITE.E4M3.F32.PACK_AB_MERGE_C R9, RZ, R2, RZ ;  /* 0x00000002ff09723e */ /* 0x002fe200048070ff */
[----:B---3--:R-:W-:Y:S01]  /*e2a0*/  FMUL R3, R227, UR20 ;  /* 0x00000014e3037c20 */ /* 0x008fe20008400000 */
[----:B----4-:R-:W-:Y:S01]  /*e2b0*/  FMUL R4, R224, UR20 ;  /* 0x00000014e0047c20 */ /* 0x010fe20008400000 */
[----:B------:R-:W-:-:S03]  /*e2c0*/  FMUL R5, R226, UR20 ;  /* 0x00000014e2057c20 */ /* 0x000fc60008400000 */
[----:B------:R-:W-:Y:S02]  /*e2d0*/  F2FP.SATFINITE.E4M3.F32.PACK_AB_MERGE_C R3, RZ, R3, RZ ;  /* 0x00000003ff03723e */ /* 0x000fe400048070ff */
[----:B------:R-:W-:Y:S02]  /*e2e0*/  F2FP.SATFINITE.E4M3.F32.PACK_AB_MERGE_C R11, RZ, R4, RZ ;  /* 0x00000004ff0b723e */ /* 0x000fe400048070ff */
[----:B------:R-:W-:Y:S01]  /*e2f0*/  F2FP.SATFINITE.E4M3.F32.PACK_AB_MERGE_C R5, RZ, R5, RZ ;  /* 0x00000005ff05723e */ /* 0x000fe200048070ff */
[----:B------:R0:W-:Y:S04]  /*e300*/  @!P5 STG.E.U8 desc[UR14][R30.64+0x70], R13 ;  /* 0x0000700d1e00d986 */ /* 0x0001e8000c10110e */
[----:B------:R0:W-:Y:S04]  /*e310*/  @!P6 STG.E.U8 desc[UR14][R30.64+0x71], R7 ;  /* 0x000071071e00e986 */ /* 0x0001e8000c10110e */
[----:B------:R0:W-:Y:S04]  /*e320*/  @!P2 STG.E.U8 desc[UR14][R28.64+0x78], R9 ;  /* 0x000078091c00a986 */ /* 0x0001e8000c10110e */
[----:B------:R0:W-:Y:S04]  /*e330*/  @!P1 STG.E.U8 desc[UR14][R28.64+0x79], R3 ;  /* 0x000079031c009986 */ /* 0x0001e8000c10110e */
[----:B------:R0:W-:Y:S04]  /*e340*/  @!P3 STG.E.U8 desc[UR14][R30.64+0x78], R11 ;  /* 0x0000780b1e00b986 */ /* 0x0001e8000c10110e */
[----:B------:R0:W-:Y:S02]  /*e350*/  @!P0 STG.E.U8 desc[UR14][R30.64+0x79], R5 ;  /* 0x000079051e008986 */ /* 0x0001e4000c10110e */
.L_x_289:
[----:B------:R-:W-:Y:S05]  /*e360*/  BSYNC B0 ;  /* 0x0000000000007941 */ /* 0x000fea0003800000 */
.L_x_31:
[----:B0----5:R-:W2:Y:S04]  /*e370*/  LDL.LU R3, [R1+0x74] ;  /* 0x0000740001037983 */ /* 0x021ea80000300800 */
[----:B------:R-:W2:Y:S01]  /*e380*/  LDL.LU R2, [R1+0x78] ;  /* 0x0000780001027983 */ /* 0x000ea20000300800 */
[----:B------:R-:W-:Y:S01]  /*e390*/  ULDC UR6, c[0x0][0xc] ;  /* 0x0000030000067ab9 */ /* 0x000fe20000000800 */
[----:B------:R-:W-:Y:S01]  /*e3a0*/  ULDC UR7, c[0x0][0x10] ;  /* 0x0000040000077ab9 */ /* 0x000fe20000000800 */
[----:B------:R-:W2:Y:S01]  /*e3b0*/  LDC R5, c[0x0][0x14] ;  /* 0x00000500ff057b82 */ /* 0x000ea20000000800 */
[----:B------:R-:W-:Y:S01]  /*e3c0*/  UIMAD.WIDE.U32 UR6, UR6, UR7, URZ ;  /* 0x00000007060672a5 */ /* 0x000fe2000f8e003f */
[----:B------:R-:W-:Y:S01]  /*e3d0*/  PRMT R0, RZ, 0x7610, R0 ;  /* 0x00007610ff007816 */ /* 0x000fe20000000000 */
[----:B------:R-:W-:-:S04]  /*e3e0*/  UMOV UR22, 0xffffffff ;  /* 0xffffffff00167882 */ /* 0x000fc80000000000 */
[----:B--2---:R-:W-:-:S04]  /*e3f0*/  IMAD.WIDE.U32 R2, R5, UR6, R2 ;  /* 0x0000000605027c25 */ /* 0x004fc8000f8e0002 */
[----:B------:R-:W-:Y:S01]  /*e400*/  IMAD R5, R5, UR7, RZ ;  /* 0x0000000705057c24 */ /* 0x000fe2000f8e02ff */
[----:B------:R-:W-:Y:S01]  /*e410*/  ULDC.64 UR6, c[0x0][0x650] ;  /* 0x0001940000067ab9 */ /* 0x000fe20000000a00 */
[----:B------:R-:W-:Y:S01]  /*e420*/  IMAD.MOV.U32 R19, RZ, RZ, R2 ;  /* 0x000000ffff137224 */ /* 0x000fe200078e0002 */
[----:B------:R-:W-:Y:S01]  /*e430*/  ISETP.GE.U32.AND P0, PT, R2, UR6, PT ;  /* 0x0000000602007c0c */ /* 0x000fe2000bf06070 */
[----:B------:R-:W-:Y:S02]  /*e440*/  IMAD.IADD R22, R3, 0x1, R5 ;  /* 0x0000000103167824 */ /* 0x000fe400078e0205 */
[----:B------:R-:W-:-:S03]  /*e450*/  IMAD.MOV.U32 R2, RZ, RZ, -0x1 ;  /* 0xffffffffff027424 */ /* 0x000fc600078e00ff */
[----:B------:R0:W-:Y:S01]  /*e460*/  STL [R1+0x74], R22 ;  /* 0x0000741601007387 */ /* 0x0001e20000100800 */
[----:B------:R-:W-:-:S03]  /*e470*/  ISETP.GE.U32.AND.EX P0, PT, R22, UR7, PT, P0 ;  /* 0x0000000716007c0c */ /* 0x000fc6000bf06100 */
[----:B------:R0:W-:Y:S04]  /*e480*/  STL [R1+0x78], R19 ;  /* 0x0000781301007387 */ /* 0x0001e80000100800 */
[----:B------:R0:W-:Y:S06]  /*e490*/  STL [R1+0x7c], R2 ;  /* 0x00007c0201007387 */ /* 0x0001ec0000100800 */
[----:B------:R-:W-:Y:S05]  /*e4a0*/  @P0 BRA `(.L_x_290) ;  /* 0x00000004006c0947 */ /* 0x000fea0003800000 */
[----:B------:R-:W2:Y:S01]  /*e4b0*/  S2R R14, SR_CTAID.X ;  /* 0x00000000000e7919 */ /* 0x000ea20000002500 */
[----:B------:R-:W5:Y:S01]  /*e4c0*/  LDC.64 R8, c[0x0][0x628] ;  /* 0x00018a00ff087b82 */ /* 0x000f620000000a00 */
[----:B------:R-:W-:Y:S01]  /*e4d0*/  ULDC UR6, c[0x0][0x150] ;  /* 0x0000540000067ab9 */ /* 0x000fe20000000800 */
[----:B------:R-:W-:Y:S01]  /*e4e0*/  IMAD.MOV.U32 R6, RZ, RZ, R19 ;  /* 0x000000ffff067224 */ /* 0x000fe200078e0013 */
[----:B------:R-:W0:Y:S01]  /*e4f0*/  S2R R16, SR_CTAID.Y ;  /* 0x0000000000107919 */ /* 0x000e220000002600 */
[----:B------:R-:W-:-:S04]  /*e500*/  IMAD.MOV.U32 R7, RZ, RZ, R22 ;  /* 0x000000ffff077224 */ /* 0x000fc800078e0016 */
[----:B------:R-:W0:Y:S08]  /*e510*/  LDC R17, c[0x0][0x144] ;  /* 0x00005100ff117b82 */ /* 0x000e300000000800 */
[----:B------:R-:W0:Y:S08]  /*e520*/  LDC R10, c[0x0][0x630] ;  /* 0x00018c00ff0a7b82 */ /* 0x000e300000000800 */
[----:B------:R-:W0:Y:S01]  /*e530*/  LDC.64 R12, c[0x0][0x620] ;  /* 0x00018800ff0c7b82 */ /* 0x000e220000000a00 */
[----:B-----5:R-:W-:-:S04]  /*e540*/  ISETP.NE.U32.AND P0, PT, R8, RZ, PT ;  /* 0x000000ff0800720c */ /* 0x020fc80003f05070 */
[----:B------:R-:W-:Y:S02]  /*e550*/  ISETP.NE.AND.EX P0, PT, R9, RZ, PT, P0 ;  /* 0x000000ff0900720c */ /* 0x000fe40003f05300 */
[----:B--2---:R-:W-:-:S05]  /*e560*/  I2FP.F32.U32 R0, R14 ;  /* 0x0000000e00007245 */ /* 0x004fca0000201000 */
[----:B------:R-:W-:-:S04]  /*e570*/  FMUL R0, R0, UR6 ;  /* 0x0000000600007c20 */ /* 0x000fc80008400000 */
[----:B------:R2:W0:Y:S02]  /*e580*/  F2I.U32.TRUNC.NTZ R15, R0 ;  /* 0x00000000000f7305 */ /* 0x000424000020f000 */
[----:B------:R-:W-:Y:S05]  /*e590*/  @!P0 BRA `(.L_x_291) ;  /* 0x0000000000288947 */ /* 0x000fea0003800000 */
[----:B--2---:R-:W2:Y:S02]  /*e5a0*/  LDC R0, c[0x0][0x634] ;  /* 0x00018d00ff007b82 */ /* 0x004ea40000000800 */
[----:B--2---:R-:W-:-:S05]  /*e5b0*/  IADD3 R7, P0, R19, R0, RZ ;  /* 0x0000000013077210 */ /* 0x004fca0007f1e0ff */
[----:B------:R-:W-:-:S04]  /*e5c0*/  IMAD.X R11, RZ, RZ, R22, P0 ;  /* 0x000000ffff0b7224 */ /* 0x000fc800000e0616 */
[----:B0-----:R-:W-:-:S04]  /*e5d0*/  IMAD.WIDE.U32 R2, R11, R8, RZ ;  /* 0x000000080b027225 */ /* 0x001fc800078e00ff */
[----:B------:R-:W-:-:S04]  /*e5e0*/  IMAD.WIDE.U32 R4, P0, R7, R9, R2 ;  /* 0x0000000907047225 */ /* 0x000fc80007800002 */
[----:B------:R-:W-:-:S04]  /*e5f0*/  IMAD.WIDE.U32 R2, R7, R8, RZ ;  /* 0x0000000807027225 */ /* 0x000fc800078e00ff */
[----:B------:R-:W-:Y:S01]  /*e600*/  IMAD.X R7, RZ, RZ, RZ, P0 ;  /* 0x000000ffff077224 */ /* 0x000fe200000e06ff */
[----:B------:R-:W-:Y:S01]  /*e610*/  IADD3 RZ, P0, R3, R4, RZ ;  /* 0x0000000403ff7210 */ /* 0x000fe20007f1e0ff */
[----:B------:R-:W-:-:S04]  /*e620*/  IMAD.MOV.U32 R6, RZ, RZ, R5 ;  /* 0x000000ffff067224 */ /* 0x000fc800078e0005 */
[----:B------:R-:W-:-:S08]  /*e630*/  IMAD.WIDE.U32.X R6, R11, R9, R6, P0 ;  /* 0x000000090b067225 */ /* 0x000fd000000e0406 */
.L_x_291:
[-CC-:B01----:R-:W-:Y:S01]  /*e640*/  SHF.R.U64 R24, R6, R10.reuse, R7.reuse ;  /* 0x0000000a06187219 */ /* 0x183fe20000001207 */
[----:B------:R-:W0:Y:S01]  /*e650*/  LDC.64 R20, c[0x0][0x640] ;  /* 0x00019000ff147b82 */ /* 0x000e220000000a00 */
[----:B--2---:R-:W-:Y:S01]  /*e660*/  SHF.R.U32.HI R0, RZ, R10, R7 ;  /* 0x0000000aff007219 */ /* 0x004fe20000011607 */
[----:B------:R-:W-:Y:S01]  /*e670*/  IMAD.MOV.U32 R2, RZ, RZ, R19 ;  /* 0x000000ffff027224 */ /* 0x000fe200078e0013 */
[----:B------:R-:W-:Y:S01]  /*e680*/  IADD3 R5, P0, RZ, -R24, RZ ;  /* 0x80000018ff057210 */ /* 0x000fe20007f1e0ff */
[----:B------:R-:W-:Y:S01]  /*e690*/  IMAD.MOV R15, RZ, RZ, -R15 ;  /* 0x000000ffff0f7224 */ /* 0x000fe200078e0a0f */
[----:B------:R-:W-:Y:S01]  /*e6a0*/  ULDC UR6, c[0x0][0x154] ;  /* 0x0000550000067ab9 */ /* 0x000fe20000000800 */
[----:B------:R-:W-:Y:S02]  /*e6b0*/  IMAD.MOV.U32 R7, RZ, RZ, 0x1 ;  /* 0x00000001ff077424 */ /* 0x000fe400078e00ff */
[----:B------:R-:W1:Y:S01]  /*e6c0*/  LDC R4, c[0x0][0x618] ;  /* 0x00018600ff047b82 */ /* 0x000e620000000800 */
[----:B------:R-:W-:-:S02]  /*e6d0*/  IMAD.X R3, RZ, RZ, ~R0, P0 ;  /* 0x000000ffff037224 */ /* 0x000fc400000e0e00 */
[----:B------:R-:W-:Y:S02]  /*e6e0*/  IMAD R15, R17, R15, R14 ;  /* 0x0000000f110f7224 */ /* 0x000fe400078e020e */
[-C--:B------:R-:W-:Y:S02]  /*e6f0*/  IMAD R0, R3, R12.reuse, RZ ;  /* 0x0000000c03007224 */ /* 0x080fe400078e02ff */
[----:B------:R-:W-:Y:S01]  /*e700*/  IMAD.MOV.U32 R3, RZ, RZ, R22 ;  /* 0x000000ffff037224 */ /* 0x000fe200078e0016 */
[----:B------:R-:W2:Y:S01]  /*e710*/  LDC R6, c[0x0][0x608] ;  /* 0x00018200ff067b82 */ /* 0x000ea20000000800 */
[----:B------:R-:W-:-:S04]  /*e720*/  IMAD.WIDE.U32 R2, R5, R12, R2 ;  /* 0x0000000c05027225 */ /* 0x000fc800078e0002 */
[----:B------:R-:W-:-:S03]  /*e730*/  IMAD R5, R5, R13, R0 ;  /* 0x0000000d05057224 */ /* 0x000fc600078e0200 */
[----:B------:R-:W5:Y:S01]  /*e740*/  LDC R18, c[0x0][0x658] ;  /* 0x00019600ff127b82 */ /* 0x000f620000000800 */
[----:B------:R-:W-:Y:S01]  /*e750*/  I2FP.F32.U32 R0, R16 ;  /* 0x0000001000007245 */ /* 0x000fe20000201000 */
[----:B------:R-:W-:Y:S01]  /*e760*/  IMAD.IADD R3, R3, 0x1, R5 ;  /* 0x0000000103037824 */ /* 0x000fe200078e0205 */
[----:B0-----:R-:W-:Y:S01]  /*e770*/  ISETP.NE.U32.AND P0, PT, R20, RZ, PT ;  /* 0x000000ff1400720c */ /* 0x001fe20003f05070 */
[----:B------:R-:W-:Y:S02]  /*e780*/  IMAD.MOV.U32 R5, RZ, RZ, -0x1 ;  /* 0xffffffffff057424 */ /* 0x000fe400078e00ff */
[----:B------:R-:W-:Y:S02]  /*e790*/  FMUL R0, R0, UR6 ;  /* 0x0000000600007c20 */ /* 0x000fe40008400000 */
[----:B------:R-:W0:Y:S01]  /*e7a0*/  LDC R13, c[0x0][0x148] ;  /* 0x00005200ff0d7b82 */ /* 0x000e220000000800 */
[----:B-1----:R-:W-:Y:S01]  /*e7b0*/  SHF.R.U64 R10, R2, R4, R3 ;  /* 0x00000004020a7219 */ /* 0x002fe20000001203 */
[----:B------:R1:W0:Y:S01]  /*e7c0*/  F2I.U32.TRUNC.NTZ R12, R0 ;  /* 0x00000000000c7305 */ /* 0x000222000020f000 */
[----:B------:R-:W-:-:S02]  /*e7d0*/  ISETP.NE.AND.EX P0, PT, R21, RZ, PT, P0 ;  /* 0x000000ff1500720c */ /* 0x000fc40003f05300 */
[----:B------:R-:W-:-:S03]  /*e7e0*/  SHF.R.U32.HI R3, RZ, R4, R3 ;  /* 0x00000004ff037219 */ /* 0x000fc60000011603 */
[----:B------:R-:W0:Y:S01]  /*e7f0*/  LDC R14, c[0x0][0x600] ;  /* 0x00018000ff0e7b82 */ /* 0x000e220000000800 */
[-CC-:B--2---:R-:W-:Y:S02]  /*e800*/  SHF.R.U64 R8, R10, R6.reuse, R3.reuse ;  /* 0x000000060a087219 */ /* 0x184fe40000001203 */
[----:B------:R-:W-:-:S05]  /*e810*/  SHF.R.U32.HI R3, RZ, R6, R3 ;  /* 0x00000006ff037219 */ /* 0x000fca0000011603 */
[----:B------:R-:W2:Y:S01]  /*e820*/  LDC R19, c[0x0][0x648] ;  /* 0x00019200ff137b82 */ /* 0x000ea20000000800 */
[-CC-:B-----5:R-:W-:Y:S02]  /*e830*/  SHF.R.U64 R11, R8, R18.reuse, R3.reuse ;  /* 0x00000012080b7219 */ /* 0x1a0fe40000001203 */
[-C--:B------:R-:W-:Y:S02]  /*e840*/  SHF.L.U32 R5, R5, R18.reuse, RZ ;  /* 0x0000001205057219 */ /* 0x080fe400000006ff */
[-C--:B------:R-:W-:Y:S01]  /*e850*/  SHF.R.U32.HI R3, RZ, R18.reuse, R3 ;  /* 0x00000012ff037219 */ /* 0x080fe20000011603 */
[----:B------:R-:W-:Y:S01]  /*e860*/  IMAD.MOV.U32 R2, RZ, RZ, R11 ;  /* 0x000000ffff027224 */ /* 0x000fe200078e000b */
[----:B------:R-:W-:Y:S01]  /*e870*/  SHF.L.U32 R40, R7, R18, RZ ;  /* 0x0000001207287219 */ /* 0x000fe200000006ff */
[----:B------:R-:W0:Y:S01]  /*e880*/  LDC R22, c[0x0][0x638] ;  /* 0x00018e00ff167b82 */ /* 0x000e220000000800 */
[----:B------:R-:W-:-:S07]  /*e890*/  LOP3.LUT R17, RZ, R5, RZ, 0x33, !PT ;  /* 0x00000005ff117212 */ /* 0x000fce00078e33ff */
[----:B------:R-:W0:Y:S01]  /*e8a0*/  LDC R23, c[0x0][0x610] ;  /* 0x00018400ff177b82 */ /* 0x000e220000000800 */
[----:B-1----:R-:W-:Y:S05]  /*e8b0*/  @!P0 BRA `(.L_x_292) ;  /* 0x0000000000288947 */ /* 0x002fea0003800000 */
        /* <DEDUP_REMOVED lines=10> */
.L_x_292:
[----:B--2---:R-:W-:Y:S01]  /*e960*/  SHF.R.U64 R0, R2, R19, R3 ;  /* 0x0000001302007219 */ /* 0x004fe20000001203 */
[----:B0-----:R-:W-:Y:S01]  /*e970*/  VIADD R3, R14, 0xffffffff ;  /* 0xffffffff0e037836 */ /* 0x001fe20000000000 */
[----:B------:R-:W-:Y:S01]  /*e980*/  LOP3.LUT R5, R8, R17, RZ, 0xc0, !PT ;  /* 0x0000001108057212 */ /* 0x000fe200078ec0ff */
[----:B------:R-:W-:Y:S01]  /*e990*/  IMAD.MOV R12, RZ, RZ, -R12 ;  /* 0x000000ffff0c7224 */ /* 0x000fe200078e0a0c */
[----:B------:R-:W-:Y:S01]  /*e9a0*/  R2UR UR22, R24 ;  /* 0x00000000181672ca */ /* 0x000fe200000e0000 */
[----:B------:R-:W-:Y:S01]  /*e9b0*/  IMAD.MOV R2, RZ, RZ, -R0 ;  /* 0x000000ffff027224 */ /* 0x000fe200078e0a00 */
[----:B------:R-:W-:Y:S01]  /*e9c0*/  LOP3.LUT R3, R10, R3, RZ, 0xc0, !PT ;  /* 0x000000030a037212 */ /* 0x000fe200078ec0ff */
[----:B------:R-:W-:Y:S02]  /*e9d0*/  IMAD R40, R40, R0, R5 ;  /* 0x0000000028287224 */ /* 0x000fe400078e0205 */
[----:B------:R-:W-:Y:S02]  /*e9e0*/  @P4 IMAD R15, R13, R12, R16 ;  /* 0x0000000c0d0f4224 */ /* 0x000fe400078e0210 */
[----:B------:R-:W-:-:S02]  /*e9f0*/  IMAD R0, R2, R22, R11 ;  /* 0x0000001602007224 */ /* 0x000fc400078e020b */
[----:B------:R-:W-:Y:S02]  /*ea00*/  IMAD R40, R40, R23, R15 ;  /* 0x0000001728287224 */ /* 0x000fe400078e020f */
[----:B------:R-:W-:Y:S02]  /*ea10*/  IMAD R3, R0, R14, R3 ;  /* 0x0000000e00037224 */ /* 0x000fe400078e0203 */
[----:B------:R-:W-:-:S03]  /*ea20*/  IMAD.MOV.U32 R0, RZ, RZ, 0x1 ;  /* 0x00000001ff007424 */ /* 0x000fc600078e00ff */
[----:B------:R-:W-:Y:S02]  /*ea30*/  SEL R2, R3, R40, !P4 ;  /* 0x0000002803027207 */ /* 0x000fe40006000000 */
[----:B------:R-:W-:-:S03]  /*ea40*/  SEL R40, R40, R3, !P4 ;  /* 0x0000000328287207 */ /* 0x000fc60006000000 */
[----:B------:R2:W-:Y:S04]  /*ea50*/  STL [R1+0x7c], R2 ;  /* 0x00007c0201007387 */ /* 0x0005e80000100800 */
.L_x_290:
[----:B------:R0:W-:Y:S01]  /*ea60*/  STL [R1+0x80], R40 ;  /* 0x0000802801007387 */ /* 0x0001e20000100800 */
[----:B------:R-:W-:-:S13]  /*ea70*/  LOP3.LUT P0, RZ, R0, 0xff, RZ, 0xc0, !PT ;  /* 0x000000ff00ff7812 */ /* 0x000fda000780c0ff */
[----:B0-----:R-:W-:Y:S05]  /*ea80*/  @P0 BRA `(.L_x_293) ;  /* 0xffffff24005c0947 */ /* 0x001fea000383ffff */
[----:B------:R-:W-:Y:S05]  /*ea90*/  EXIT ;  /* 0x000000000000794d */ /* 0x000fea0003800000 */
.L_x_3:
[----:B------:R-:W2:Y:S01]  /*eaa0*/  LDL R16, [R1+0x78] ;  /* 0x0000780001107983 */ /* 0x000ea20000100800 */
[----:B------:R-:W-:-:S03]  /*eab0*/  ULDC.64 UR4, c[0x0][0x650] ;  /* 0x0001940000047ab9 */ /* 0x000fc60000000a00 */
[----:B------:R-:W3:Y:S01]  /*eac0*/  LDL R17, [R1+0x74] ;  /* 0x0000740001117983 */ /* 0x000ee20000100800 */
[----:B------:R-:W-:Y:S01]  /*ead0*/  PRMT R4, RZ, 0x7610, R4 ;  /* 0x00007610ff047816 */ /* 0x000fe20000000004 */
[----:B------:R-:W-:Y:S02]  /*eae0*/  IMAD.MOV.U32 R5, RZ, RZ, -0x1 ;  /* 0xffffffffff057424 */ /* 0x000fe400078e00ff */
[----:B------:R-:W-:Y:S02]  /*eaf0*/  IMAD.MOV.U32 R6, RZ, RZ, -0x1 ;  /* 0xffffffffff067424 */ /* 0x000fe400078e00ff */
[----:B------:R-:W-:Y:S01]  /*eb00*/  IMAD.MOV.U32 R11, RZ, RZ, -0x1 ;  /* 0xffffffffff0b7424 */ /* 0x000fe200078e00ff */
[----:B--2---:R-:W-:-:S04]  /*eb10*/  ISETP.GE.U32.AND P0, PT, R16, UR4, PT ;  /* 0x0000000410007c0c */ /* 0x004fc8000bf06070 */
[----:B---3--:R-:W-:-:S13]  /*eb20*/  ISETP.GE.U32.AND.EX P0, PT, R17, UR5, PT, P0 ;  /* 0x0000000511007c0c */ /* 0x008fda000bf06100 */
[----:B------:R-:W-:Y:S05]  /*eb30*/  @P0 BRA `(.L_x_294) ;  /* 0x00000004005c0947 */ /* 0x000fea0003800000 */
        /* <DEDUP_REMOVED lines=18> */
.L_x_295:
[-CC-:B------:R-:W-:Y:S01]  /*ec60*/  SHF.R.U64 R11, R8, R12.reuse, R9.reuse ;  /* 0x0000000c080b7219 */ /* 0x180fe20000001209 */
[----:B------:R-:W0:Y:S01]  /*ec70*/  LDC.64 R20, c[0x0][0x640] ;  /* 0x00019000ff147b82 */ /* 0x000e220000000a00 */
[----:B------:R-:W-:Y:S01]  /*ec80*/  SHF.R.U32.HI R3, RZ, R12, R9 ;  /* 0x0000000cff037219 */ /* 0x000fe20000011609 */
[----:B------:R-:W-:Y:S01]  /*ec90*/  ULDC UR4, c[0x0][0x150] ;  /* 0x0000540000047ab9 */ /* 0x000fe20000000800 */
[----:B------:R-:W-:Y:S01]  /*eca0*/  IADD3 R7, P0, RZ, -R11, RZ ;  /* 0x8000000bff077210 */ /* 0x000fe20007f1e0ff */
[----:B------:R-:W-:Y:S01]  /*ecb0*/  IMAD.MOV.U32 R4, RZ, RZ, R16 ;  /* 0x000000ffff047224 */ /* 0x000fe200078e0010 */
[----:B------:R-:W-:Y:S01]  /*ecc0*/  I2FP.F32.U32 R6, R2 ;  /* 0x0000000200067245 */ /* 0x000fe20000201000 */
[----:B------:R-:W-:Y:S02]  /*ecd0*/  IMAD.MOV.U32 R5, RZ, RZ, R17 ;  /* 0x000000ffff057224 */ /* 0x000fe400078e0011 */
[----:B------:R-:W1:Y:S01]  /*ece0*/  LDC R10, c[0x0][0x618] ;  /* 0x00018600ff0a7b82 */ /* 0x000e620000000800 */
[----:B------:R-:W-:-:S02]  /*ecf0*/  IMAD.X R3, RZ, RZ, ~R3, P0 ;  /* 0x000000ffff037224 */ /* 0x000fc400000e0e03 */
[----:B------:R-:W-:Y:S01]  /*ed00*/  FMUL R9, R6, UR4 ;  /* 0x0000000406097c20 */ /* 0x000fe20008400000 */
[----:B------:R-:W-:Y:S01]  /*ed10*/  IMAD.WIDE.U32 R4, R7, R14, R4 ;  /* 0x0000000e07047225 */ /* 0x000fe200078e0004 */
[----:B------:R-:W-:-:S03]  /*ed20*/  ULDC UR4, c[0x0][0x154] ;  /* 0x0000550000047ab9 */ /* 0x000fc60000000800 */
[----:B------:R-:W-:Y:S01]  /*ed30*/  IMAD R6, R3, R14, RZ ;  /* 0x0000000e03067224 */ /* 0x000fe200078e02ff */
[----:B------:R-:W2:Y:S01]  /*ed40*/  LDC R13, c[0x0][0x144] ;  /* 0x00005100ff0d7b82 */ /* 0x000ea20000000800 */
[----:B------:R-:W3:Y:S02]  /*ed50*/  F2I.U32.TRUNC.NTZ R9, R9 ;  /* 0x0000000900097305 */ /* 0x000ee4000020f000 */
[----:B------:R-:W-:Y:S02]  /*ed60*/  IMAD R3, R7, R15, R6 ;  /* 0x0000000f07037224 */ /* 0x000fe400078e0206 */
[----:B------:R-:W-:Y:S02]  /*ed70*/  IMAD.MOV.U32 R6, RZ, RZ, -0x1 ;  /* 0xffffffffff067424 */ /* 0x000fe400078e00ff */
[----:B------:R-:W-:Y:S01]  /*ed80*/  IMAD.IADD R3, R5, 0x1, R3 ;  /* 0x0000000105037824 */ /* 0x000fe200078e0203 */
[----:B------:R-:W4:Y:S01]  /*ed90*/  LDC R12, c[0x0][0x608] ;  /* 0x00018200ff0c7b82 */ /* 0x000f220000000800 */
[----:B------:R-:W-:-:S02]  /*eda0*/  I2FP.F32.U32 R5, R0 ;  /* 0x0000000000057245 */ /* 0x000fc40000201000 */
[----:B0-----:R-:W-:-:S03]  /*edb0*/  ISETP.NE.U32.AND P0, PT, R20, RZ, PT ;  /* 0x000000ff1400720c */ /* 0x001fc60003f05070 */
[----:B------:R-:W-:Y:S01]  /*edc0*/  FMUL R5, R5, UR4 ;  /* 0x0000000405057c20 */ /* 0x000fe20008400000 */
[----:B------:R-:W-:Y:S01]  /*edd0*/  ISETP.NE.AND.EX P0, PT, R21, RZ, PT, P0 ;  /* 0x000000ff1500720c */ /* 0x000fe20003f05300 */
[----:B------:R-:W0:Y:S01]  /*ede0*/  LDC R7, c[0x0][0x658] ;  /* 0x00019600ff077b82 */ /* 0x000e220000000800 */
[-C--:B-1----:R-:W-:Y:S01]  /*edf0*/  SHF.R.U64 R8, R4, R10.reuse, R3 ;  /* 0x0000000a04087219 */ /* 0x082fe20000001203 */
[----:B---3--:R-:W-:Y:S01]  /*ee00*/  IMAD.MOV R4, RZ, RZ, -R9 ;  /* 0x000000ffff047224 */ /* 0x008fe200078e0a09 */
[----:B------:R-:W-:Y:S02]  /*ee10*/  SHF.R.U32.HI R3, RZ, R10, R3 ;  /* 0x0000000aff037219 */ /* 0x000fe40000011603 */
[----:B------:R1:W3:Y:S03]  /*ee20*/  F2I.U32.TRUNC.NTZ R10, R5 ;  /* 0x00000005000a7305 */ /* 0x0002e6000020f000 */
[----:B------:R-:W1:Y:S01]  /*ee30*/  LDC R17, c[0x0][0x148] ;  /* 0x00005200ff117b82 */ /* 0x000e620000000800 */
[----:B--2---:R-:W-:-:S02]  /*ee40*/  IMAD R19, R13, R4, R2 ;  /* 0x000000040d137224 */ /* 0x004fc400078e0202 */
[----:B------:R-:W-:-:S05]  /*ee50*/  IMAD.MOV.U32 R4, RZ, RZ, 0x1 ;  /* 0x00000001ff047424 */ /* 0x000fca00078e00ff */
[----:B------:R-:W2:Y:S01]  /*ee60*/  LDC R14, c[0x0][0x600] ;  /* 0x00018000ff0e7b82 */ /* 0x000ea20000000800 */
[-CC-:B----4-:R-:W-:Y:S02]  /*ee70*/  SHF.R.U64 R13, R8, R12.reuse, R3.reuse ;  /* 0x0000000c080d7219 */ /* 0x190fe40000001203 */
[----:B------:R-:W-:-:S05]  /*ee80*/  SHF.R.U32.HI R2, RZ, R12, R3 ;  /* 0x0000000cff027219 */ /* 0x000fca0000011603 */
[----:B------:R-:W4:Y:S01]  /*ee90*/  LDC R16, c[0x0][0x648] ;  /* 0x00019200ff107b82 */ /* 0x000f220000000800 */
[-CC-:B0-----:R-:W-:Y:S02]  /*eea0*/  SHF.R.U64 R15, R13, R7.reuse, R2.reuse ;  /* 0x000000070d0f7219 */ /* 0x181fe40000001202 */
[-C--:B------:R-:W-:Y:S02]  /*eeb0*/  SHF.L.U32 R6, R6, R7.reuse, RZ ;  /* 0x0000000706067219 */ /* 0x080fe400000006ff */
[-C--:B------:R-:W-:Y:S01]  /*eec0*/  SHF.R.U32.HI R3, RZ, R7.reuse, R2 ;  /* 0x00000007ff037219 */ /* 0x080fe20000011602 */
[----:B------:R-:W-:Y:S01]  /*eed0*/  IMAD.MOV.U32 R2, RZ, RZ, R15 ;  /* 0x000000ffff027224 */ /* 0x000fe200078e000f */
[----:B------:R-:W-:Y:S01]  /*eee0*/  SHF.L.U32 R12, R4, R7, RZ ;  /* 0x00000007040c7219 */ /* 0x000fe200000006ff */
[----:B------:R-:W0:Y:S01]  /*eef0*/  LDC R18, c[0x0][0x638] ;  /* 0x00018e00ff127b82 */ /* 0x000e220000000800 */
[----:B------:R-:W-:-:S07]  /*ef00*/  LOP3.LUT R22, RZ, R6, RZ, 0x33, !PT ;  /* 0x00000006ff167212 */ /* 0x000fce00078e33ff */
        /* <DEDUP_REMOVED lines=12> */
.L_x_296:
[----:B----4-:R-:W-:Y:S01]  /*efd0*/  SHF.R.U64 R3, R2, R16, R3 ;  /* 0x0000001002037219 */ /* 0x010fe20000001203 */
[----:B--2---:R-:W-:Y:S01]  /*efe0*/  VIADD R5, R14, 0xffffffff ;  /* 0xffffffff0e057836 */ /* 0x004fe20000000000 */
[----:B------:R-:W-:Y:S01]  /*eff0*/  LOP3.LUT R2, R13, R22, RZ, 0xc0, !PT ;  /* 0x000000160d027212 */ /* 0x000fe200078ec0ff */
[----:B------:R-:W-:Y:S02]  /*f000*/  IMAD.MOV R10, RZ, RZ, -R10 ;  /* 0x000000ffff0a7224 */ /* 0x000fe400078e0a0a */
[----:B------:R-:W-:Y:S02]  /*f010*/  IMAD.MOV R4, RZ, RZ, -R3 ;  /* 0x000000ffff047224 */ /* 0x000fe400078e0a03 */
[----:B------:R-:W-:Y:S01]  /*f020*/  IMAD R2, R12, R3, R2 ;  /* 0x000000030c027224 */ /* 0x000fe200078e0202 */
[----:B------:R-:W-:Y:S01]  /*f030*/  LOP3.LUT R3, R8, R5, RZ, 0xc0, !PT ;  /* 0x0000000508037212 */ /* 0x000fe200078ec0ff */
[----:B------:R-:W-:Y:S02]  /*f040*/  @P4 IMAD R19, R17, R10, R0 ;  /* 0x0000000a11134224 */ /* 0x000fe400078e0200 */
[----:B0-----:R-:W-:-:S02]  /*f050*/  IMAD R0, R4, R18, R15 ;  /* 0x0000001204007224 */ /* 0x001fc400078e020f */
[----:B------:R-:W-:Y:S02]  /*f060*/  IMAD R5, R2, R23, R19 ;  /* 0x0000001702057224 */ /* 0x000fe400078e0213 */
[----:B------:R-:W-:Y:S02]  /*f070*/  IMAD R0, R0, R14, R3 ;  /* 0x0000000e00007224 */ /* 0x000fe400078e0203 */
[----:B------:R-:W-:-:S03]  /*f080*/  IMAD.MOV.U32 R4, RZ, RZ, 0x1 ;  /* 0x00000001ff047424 */ /* 0x000fc600078e00ff */
[----:B------:R-:W-:Y:S02]  /*f090*/  SEL R6, R0, R5, !P4 ;  /* 0x0000000500067207 */ /* 0x000fe40006000000 */
[----:B------:R-:W-:-:S07]  /*f0a0*/  SEL R5, R5, R0, !P4 ;  /* 0x0000000005057207 */ /* 0x000fce0006000000 */
.L_x_294:
[----:B------:R-:W-:-:S08]  /*f0b0*/  NOP ;  /* 0x0000000000007918 */ /* 0x000fd00000000000 */
[----:B------:R-:W0:-:S00]  /*f0c0*/  USETMAXREG.DEALLOC.CTAPOOL 0x28 ;  /* 0x00000028000079c8 */ /* 0x000e0000080e0500 */
[----:B------:R-:W-:-:S13]  /*f0d0*/  ISETP.NE.AND P0, PT, RZ, UR8, PT ;  /* 0x00000008ff007c0c */ /* 0x000fda000bf05270 */
[----:B------:R-:W-:Y:S05]  /*f0e0*/  @P0 EXIT ;  /* 0x000000000000094d */ /* 0x000fea0003800000 */
[----:B0-----:R-:W-:Y:S01]  /*f0f0*/  LOP3.LUT P0, RZ, R4, 0xff, RZ, 0xc0, !PT ;  /* 0x000000ff04ff7812 */ /* 0x001fe2000780c0ff */
[----:B------:R-:W-:Y:S02]  /*f100*/  IMAD.MOV.U32 R0, RZ, RZ, 0x1 ;  /* 0x00000001ff007424 */ /* 0x000fe400078e00ff */
[----:B------:R-:W-:-:S10]  /*f110*/  IMAD.MOV.U32 R8, RZ, RZ, RZ ;  /* 0x000000ffff087224 */ /* 0x000fd400078e00ff */
[----:B------:R-:W-:Y:S05]  /*f120*/  @!P0 BRA `(.L_x_297) ;  /* 0x0000000c00508947 */ /* 0x000fea0003800000 */
[----:B------:R-:W0:Y:S01]  /*f130*/  S2R R2, SR_TID.X ;  /* 0x0000000000027919 */ /* 0x000e220000002100 */
[----:B------:R-:W-:Y:S01]  /*f140*/  ULDC UR4, c[0x0][0x28c] ;  /* 0x0000a30000047ab9 */ /* 0x000fe20000000800 */
[----:B------:R-:W-:Y:S01]  /*f150*/  ULDC UR6, c[0x0][0x658] ;  /* 0x0001960000067ab9 */ /* 0x000fe20000000800 */
[----:B------:R-:W-:Y:S01]  /*f160*/  UIADD3 UR10, UR4, 0x3f, URZ ;  /* 0x0000003f040a7890 */ /* 0x000fe2000fffe03f */
[----:B------:R-:W-:Y:S01]  /*f170*/  BSSY B0, `(.L_x_297) ;  /* 0x00000cf000007945 */ /* 0x000fe20003800000 */
[----:B------:R-:W-:Y:S01]  /*f180*/  UMOV UR7, 0xffffffff ;  /* 0xffffffff00077882 */ /* 0x000fe20000000000 */
[----:B------:R-:W-:Y:S01]  /*f190*/  ULDC UR5, c[0x0][0x600] ;  /* 0x0001800000057ab9 */ /* 0x000fe20000000800 */
[----:B------:R-:W-:Y:S01]  /*f1a0*/  UMOV UR9, 0x1 ;  /* 0x0000000100097882 */ /* 0x000fe20000000000 */
[----:B------:R-:W-:Y:S01]  /*f1b0*/  USHF.L.U32 UR7, UR7, UR6, URZ ;  /* 0x0000000607077299 */ /* 0x000fe2000800063f */
[----:B------:R-:W-:Y:S01]  /*f1c0*/  IMAD.MOV.U32 R9, RZ, RZ, 0x1 ;  /* 0x00000001ff097424 */ /* 0x000fe200078e00ff */
[----:B------:R-:W-:Y:S01]  /*f1d0*/  UIADD3 UR4, UR5, -0x1, URZ ;  /* 0xffffffff05047890 */ /* 0x000fe2000fffe03f */
[----:B------:R-:W-:Y:S01]  /*f1e0*/  IMAD.MOV.U32 R0, RZ, RZ, 0x1 ;  /* 0x00000001ff007424 */ /* 0x000fe200078e00ff */
[----:B------:R-:W-:Y:S01]  /*f1f0*/  USHF.R.S32.HI UR11, URZ, 0x1f, UR10 ;  /* 0x0000001f3f0b7899 */ /* 0x000fe2000801140a */
[----:B------:R-:W-:Y:S01]  /*f200*/  IMAD.MOV.U32 R8, RZ, RZ, RZ ;  /* 0x000000ffff087224 */ /* 0x000fe200078e00ff */
[----:B------:R-:W-:Y:S01]  /*f210*/  ULDC UR8, c[0x0][0xc] ;  /* 0x0000030000087ab9 */ /* 0x000fe20000000800 */
[----:B------:R-:W-:-:S02]  /*f220*/  USHF.L.U32 UR5, UR9, UR6, URZ ;  /* 0x0000000609057299 */ /* 0x000fc4000800063f */
[----:B------:R-:W-:Y:S01]  /*f230*/  ULEA.HI UR11, UR11, UR10, URZ, 0x6 ;  /* 0x0000000a0b0b7291 */ /* 0x000fe2000f8f303f */
[----:B------:R-:W-:Y:S01]  /*f240*/  ULDC UR9, c[0x0][0x10] ;  /* 0x0000040000097ab9 */ /* 0x000fe20000000800 */
[----:B------:R-:W-:Y:S02]  /*f250*/  ULOP3.LUT UR6, URZ, UR7, URZ, 0x33, !UPT ;  /* 0x000000073f067292 */ /* 0x000fe4000f8e333f */
[----:B------:R-:W-:Y:S01]  /*f260*/  UIMAD.WIDE.U32 UR8, UR8, UR9, URZ ;  /* 0x00000009080872a5 */ /* 0x000fe2000f8e003f */
[----:B------:R-:W-:Y:S01]  /*f270*/  ULDC UR7, c[0x0][0x14] ;  /* 0x0000050000077ab9 */ /* 0x000fe20000000800 */
[----:B------:R-:W-:Y:S02]  /*f280*/  USHF.R.S32.HI UR20, URZ, 0x6, UR11 ;  /* 0x000000063f147899 */ /* 0x000fe4000801140b */
[----:B------:R-:W-:Y:S02]  /*f290*/  UIMAD.WIDE.U32 UR22, UR8, UR7, URZ ;  /* 0x00000007081672a5 */ /* 0x000fe4000f8e003f */
[----:B------:R-:W-:-:S02]  /*f2a0*/  UIMAD UR18, UR9, UR7, URZ ;  /* 0x00000007091272a4 */ /* 0x000fc4000f8e023f */
[----:B------:R-:W-:Y:S01]  /*f2b0*/  ULOP3.LUT UR26, UR13, 0x2, URZ, 0xfc, !UPT ;  /* 0x000000020d1a7892 */ /* 0x000fe2000f8efc3f */
[C---:B0-----:R-:W-:Y:S01]  /*f2c0*/  LOP3.LUT P2, RZ, R2.reuse, 0x7f, RZ, 0xc0, !PT ;  /* 0x0000007f02ff7812 */ /* 0x041fe2000784c0ff */
[----:B------:R-:W-:Y:S01]  /*f2d0*/  UIADD3 UR18, UR23, UR18, URZ ;  /* 0x0000001217127290 */ /* 0x000fe2000fffe03f */
[----:B------:R-:W-:Y:S01]  /*f2e0*/  LOP3.LUT P0, RZ, R2, 0x1f, RZ, 0xc0, !PT ;  /* 0x0000001f02ff7812 */ /* 0x000fe2000780c0ff */
[----:B------:R-:W-:Y:S01]  /*f2f0*/  UIADD3 UR27, UR20, 0x1, URZ ;  /* 0x00000001141b7890 */ /* 0x000fe2000fffe03f */
[----:B------:R-:W-:Y:S02]  /*f300*/  ULDC.64 UR24, c[0x0][0x198] ;  /* 0x0000660000187ab9 */ /* 0x000fe40000000a00 */
[----:B------:R-:W-:-:S13]  /*f310*/  PLOP3.LUT P0, PT, P0, P2, PT, 0x8a, 0x0 ;  /* 0x000000000000781c */ /* 0x000fda0000705172 */
.L_x_309:
[----:B------:R-:W-:-:S03]  /*f320*/  UMOV UR7, 0xffffffff ;  /* 0xffffffff00077882 */ /* 0x000fc60000000000 */
[----:B------:R-:W-:Y:S05]  /*f330*/  BRA.DIV UR7, `(.L_x_298) ;  /* 0x0000000e07a47947 */ /* 0x000fea000b800000 */
[----:B------:R-:W-:-:S13]  /*f340*/  ELECT P1, URZ, PT ;  /* 0x00000000003f782f */ /* 0x000fda0003820000 */
.L_x_319:
[----:B------:R-:W0:Y:S01]  /*f350*/  LDC R2, c[0x0][0x28c] ;  /* 0x0000a300ff027b82 */ /* 0x000e220000000800 */
[----:B------:R-:W-:Y:S01]  /*f360*/  BSSY B1, `(.L_x_299) ;  /* 0x0000038000017945 */ /* 0x000fe20003800000 */
[----:B0-----:R-:W-:-:S13]  /*f370*/  ISETP.LT.OR P1, PT, R2, 0x1, !P1 ;  /* 0x000000010200780c */ /* 0x001fda0004f21670 */
[----:B------:R-:W-:Y:S05]  /*f380*/  @P1 BRA `(.L_x_300) ;  /* 0x0000000000d41947 */ /* 0x000fea0003800000 */
[----:B------:R-:W-:Y:S02]  /*f390*/  IMAD.SHL.U32 R6, R6, 0x80, RZ ;  /* 0x0000008006067824 */ /* 0x000fe400078e00ff */
[----:B------:R-:W-:Y:S02]  /*f3a0*/  IMAD.SHL.U32 R7, R5, 0x100, RZ ;  /* 0x0000010005077824 */ /* 0x000fe400078e00ff */
[----:B------:R-:W-:Y:S02]  /*f3b0*/  IMAD.MOV.U32 R12, RZ, RZ, RZ ;  /* 0x000000ffff0c7224 */ /* 0x000fe400078e00ff */
[----:B------:R-:W-:Y:S02]  /*f3c0*/  IMAD.U32 R14, RZ, RZ, UR27 ;  /* 0x0000001bff0e7e24 */ /* 0x000fe4000f8e00ff */
[----:B------:R-:W-:Y:S02]  /*f3d0*/  IMAD.MOV.U32 R2, RZ, RZ, R0 ;  /* 0x000000ffff027224 */ /* 0x000fe400078e0000 */
[----:B------:R-:W-:-:S07]  /*f3e0*/  IMAD.MOV.U32 R3, RZ, RZ, R8 ;  /* 0x000000ffff037224 */ /* 0x000fce00078e0008 */
.L_x_304:
[----:B------:R-:W0:Y:S01]  /*f3f0*/  S2R R5, SR_CgaCtaId ;  /* 0x0000000000057919 */ /* 0x000e220000008800 */
[----:B------:R-:W-:-:S04]  /*f400*/  MOV R4, 0x400 ;  /* 0x0000040000047802 */ /* 0x000fc80000000f00 */
[----:B0-----:R-:W-:Y:S02]  /*f410*/  LEA R10, R5, R4, 0x18 ;  /* 0x00000004050a7211 */ /* 0x001fe400078ec0ff */
[----:B------:R-:W-:Y:S01]  /*f420*/  SHF.L.U32 R4, R2, 0x1f, RZ ;  /* 0x0000001f02047819 */ /* 0x000fe200000006ff */
[----:B------:R-:W0:Y:S02]  /*f430*/  @!P2 LDC R5, c[0x0][0x500] ;  /* 0x00014000ff05ab82 */ /* 0x000e240000000800 */
[----:B------:R-:W-:-:S04]  /*f440*/  IMAD R13, R3, 0x8, R10 ;  /* 0x00000008030d7824 */ /* 0x000fc800078e020a */
[----:B------:R-:W1:Y:S02]  /*f450*/  SYNCS.PHASECHK.TRANS64.TRYWAIT P1, [R13+URZ+0x18], R4 ;  /* 0x000018040d0075a7 */ /* 0x000e64000802017f */
[----:B-1----:R-:W-:Y:S05]  /*f460*/  @!P1 BRA `(.L_x_301) ;  /* 0x0000000c00789947 */ /* 0x002fea0003800000 */
.L_x_320:
[----:B------:R-:W-:Y:S01]  /*f470*/  UPRMT UR7, UR26, 0x9910, URZ ;  /* 0x000099101a077896 */ /* 0x000fe2000800003f */
[----:B0-----:R0:W-:Y:S03]  /*f480*/  @!P2 SYNCS.ARRIVE.TRANS64 RZ, [R13+URZ], R5 ;  /* 0x000000050dffa9a7 */ /* 0x0011e6000800003f */
[----:B------:R-:W-:-:S06]  /*f490*/  UISETP.NE.AND UP0, UPT, UR7, 0x2, UPT ;  /* 0x000000020700788c */ /* 0x000fcc000bf05270 */
[----:B------:R-:W-:-:S13]  /*f4a0*/  PLOP3.LUT P1, PT, PT, PT, UP0, 0x80, 0x0 ;  /* 0x000000000000781c */ /* 0x000fda0003f2f008 */
[----:B0-----:R-:W-:Y:S05]  /*f4b0*/  @P1 BRA `(.L_x_302) ;  /* 0x0000000000041947 */ /* 0x001fea0003800000 */
[----:B------:R-:W-:Y:S01]  /*f4c0*/  BPT.TRAP 0x1 ;  /* 0x000000040000795c */ /* 0x000fe20000300000 */
.L_x_302:
[----:B------:R-:W-:Y:S05]  /*f4d0*/  @P0 BRA `(.L_x_303) ;  /* 0x0000000000040947 */ /* 0x000fea0003800000 */
[----:B------:R-:W-:Y:S01]  /*f4e0*/  BPT.TRAP 0x1 ;  /* 0x000000040000795c */ /* 0x000fe20000300000 */
.L_x_303:
[--C-:B-1----:R-:W-:Y:S01]  /*f4f0*/  IMAD R4, R3, 0x4000, R10.reuse ;  /* 0x0000400003047824 */ /* 0x102fe200078e020a */
[----:B------:R-:W-:Y:S01]  /*f500*/  R2UR UR9, R13 ;  /* 0x000000000d0972ca */ /* 0x000fe200000e0000 */
[----:B------:R-:W-:Y:S01]  /*f510*/  IMAD R10, R3, 0x2000, R10 ;  /* 0x00002000030a7824 */ /* 0x000fe200078e020a */
[----:B------:R-:W-:Y:S01]  /*f520*/  UIADD3 UR14, UP0, UR24, 0xf0, URZ ;  /* 0x000000f0180e7890 */ /* 0x000fe2000ff1e03f */
[----:B------:R-:W-:Y:S01]  /*f530*/  VIADD R14, R14, 0xffffffff ;  /* 0xffffffff0e0e7836 */ /* 0x000fe20000000000 */
[----:B------:R-:W-:Y:S01]  /*f540*/  R2UR UR7, R4 ;  /* 0x00000000040772ca */ /* 0x000fe200000e0000 */
[----:B------:R-:W-:Y:S01]  /*f550*/  UIADD3 UR28, UP1, UR24, 0x1f0, URZ ;  /* 0x000001f0181c7890 */ /* 0x000fe2000ff3e03f */
[----:B------:R-:W-:Y:S01]  /*f560*/  R2UR UR8, R10 ;  /* 0x000000000a0872ca */ /* 0x000fe200000e0000 */
[----:B------:R-:W-:Y:S01]  /*f570*/  UIADD3.X UR15, URZ, UR25, URZ, UP0, !UPT ;  /* 0x000000193f0f7290 */ /* 0x000fe200087fe43f */
[----:B------:R-:W-:Y:S01]  /*f580*/  R2UR UR11, R7 ;  /* 0x00000000070b72ca */ /* 0x000fe200000e0000 */
[----:B------:R-:W-:Y:S01]  /*f590*/  VIADD R3, R3, 0x1 ;  /* 0x0000000103037836 */ /* 0x000fe20000000000 */
[----:B------:R-:W-:Y:S01]  /*f5a0*/  R2UR UR10, R12 ;  /* 0x000000000c0a72ca */ /* 0x000fe200000e0000 */
[----:B------:R-:W-:Y:S01]  /*f5b0*/  UIADD3.X UR29, URZ, UR25, URZ, UP1, !UPT ;  /* 0x000000193f1d7290 */ /* 0x000fe20008ffe43f */
[----:B------:R-:W-:Y:S01]  /*f5c0*/  R2UR UR12, R11 ;  /* 0x000000000b0c72ca */ /* 0x000fe200000e0000 */
[----:B------:R-:W-:Y:S01]  /*f5d0*/  UMOV UR16, 0x0 ;  /* 0x0000000000107882 */ /* 0x000fe20000000000 */
[----:B------:R-:W-:Y:S01]  /*f5e0*/  R2UR UR21, R6 ;  /* 0x00000000061572ca */ /* 0x000fe200000e0000 */
[----:B------:R-:W-:Y:S01]  /*f5f0*/  UMOV UR17, 0x10000000 ;  /* 0x1000000000117882 */ /* 0x000fe20000000000 */
[----:B------:R-:W-:Y:S01]  /*f600*/  ISETP.GT.AND P3, PT, R14, 0x1, PT ;  /* 0x000000010e00780c */ /* 0x000fe20003f64270 */
[----:B------:R-:W-:Y:S01]  /*f610*/  UIADD3 UR7, UR7, 0x100, URZ ;  /* 0x0000010007077890 */ /* 0x000fe2000fffe03f */
[----:B------:R-:W-:Y:S01]  /*f620*/  ISETP.NE.AND P1, PT, R3, 0x3, PT ;  /* 0x000000030300780c */ /* 0x000fe20003f25270 */
[----:B------:R-:W-:Y:S01]  /*f630*/  UIADD3 UR19, UR8, 0xc100, URZ ;  /* 0x0000c10008137890 */ /* 0x000fe2000fffe03f */
[----:B------:R-:W-:-:S02]  /*f640*/  VIADD R12, R12, 0x40 ;  /* 0x000000400c0c7836 */ /* 0x000fc40000000000 */
[----:B------:R-:W-:Y:S02]  /*f650*/  SEL R5, RZ, 0x1, P1 ;  /* 0x00000001ff057807 */ /* 0x000fe40000800000 */
[----:B------:R-:W-:Y:S01]  /*f660*/  UMOV UR8, UR7 ;  /* 0x0000000700087c82 */ /* 0x000fe20008000000 */
[----:B------:R-:W-:Y:S01]  /*f670*/  SEL R3, R3, RZ, P1 ;  /* 0x000000ff03037207 */ /* 0x000fe20000800000 */
[----:B------:R0:W-:Y:S01]  /*f680*/  UTMALDG.3D [UR8], [UR14], desc[UR16] ;  /* 0x000010080e0075b4 */ /* 0x0001e20008011000 */
[----:B------:R-:W-:Y:S01]  /*f690*/  LOP3.LUT R2, R2, R5, RZ, 0x3c, !PT ;  /* 0x0000000502027212 */ /* 0x000fe200078e3cff */
[----:B0-----:R-:W-:Y:S01]  /*f6a0*/  UMOV UR8, UR19 ;  /* 0x0000001300087c82 */ /* 0x001fe20008000000 */
[----:B------:R-:W-:Y:S02]  /*f6b0*/  UMOV UR11, UR21 ;  /* 0x00000015000b7c82 */ /* 0x000fe40008000000 */
[----:B------:R0:W-:Y:S02]  /*f6c0*/  UTMALDG.3D [UR8], [UR28], desc[UR16] ;  /* 0x000010081c0075b4 */ /* 0x0001e40008011000 */
[----:B0-----:R-:W-:Y:S05]  /*f6d0*/  @P3 BRA `(.L_x_304) ;  /* 0xfffffffc00443947 */ /* 0x001fea000383ffff */
.L_x_300:
[----:B------:R-:W-:Y:S05]  /*f6e0*/  BSYNC B1 ;  /* 0x0000000000017941 */ /* 0x000fea0003800000 */
.L_x_299:
[----:B------:R-:W2:Y:S01]  /*f6f0*/  LDL.LU R15, [R1+0x74] ;  /* 0x00007400010f7983 */ /* 0x000ea20000300800 */
[----:B------:R-:W-:Y:S01]  /*f700*/  LOP3.LUT P5, RZ, R9, 0xff, RZ, 0xc0, !PT ;  /* 0x000000ff09ff7812 */ /* 0x000fe200078ac0ff */
[----:B------:R-:W-:Y:S01]  /*f710*/  VIADD R8, R8, UR20 ;  /* 0x0000001408087c36 */ /* 0x000fe20008000000 */
[----:B------:R-:W-:Y:S01]  /*f720*/  ULDC.64 UR8, c[0x0][0x650] ;  /* 0x0001940000087ab9 */ /* 0x000fe20000000a00 */
[----:B------:R-:W3:Y:S01]  /*f730*/  LDL.LU R13, [R1+0x78] ;  /* 0x00007800010d7983 */ /* 0x000ee20000300800 */
[----:B------:R-:W-:Y:S01]  /*f740*/  IMAD.U32 R5, RZ, RZ, UR20 ;  /* 0x00000014ff057e24 */ /* 0x000fe2000f8e00ff */
[----:B------:R-:W-:Y:S01]  /*f750*/  UISETP.GE.U32.AND UP0, UPT, UR20, 0x3, UPT ;  /* 0x000000031400788c */ /* 0x000fe2000bf06070 */
[----:B------:R-:W-:Y:S01]  /*f760*/  ISETP.GT.U32.AND P1, PT, R8, 0x2, PT ;  /* 0x000000020800780c */ /* 0x000fe20003f24070 */
[----:B------:R-:W-:Y:S01]  /*f770*/  BSSY B1, `(.L_x_305) ;  /* 0x000006c000017945 */ /* 0x000fe20003800000 */
[----:B------:R-:W-:Y:S01]  /*f780*/  IMAD.MOV.U32 R6, RZ, RZ, -0x1 ;  /* 0xffffffffff067424 */ /* 0x000fe200078e00ff */
[----:B------:R-:W-:Y:S01]  /*f790*/  PRMT R9, RZ, 0x7610, R9 ;  /* 0x00007610ff097816 */ /* 0x000fe20000000009 */
[----:B------:R-:W-:Y:S01]  /*f7a0*/  IMAD.MOV.U32 R11, RZ, RZ, -0x1 ;  /* 0xffffffffff0b7424 */ /* 0x000fe200078e00ff */
[----:B------:R-:W-:-:S02]  /*f7b0*/  ISETP.LT.U32.AND P1, PT, R5, 0x3, P1 ;  /* 0x000000030500780c */ /* 0x000fc40000f21070 */
[----:B------:R-:W0:Y:S01]  /*f7c0*/  @P5 S2R R3, SR_CgaCtaId ;  /* 0x0000000000035919 */ /* 0x000e220000008800 */
[----:B------:R-:W-:Y:S02]  /*f7d0*/  @P5 MOV R2, 0x400 ;  /* 0x0000040000025802 */ /* 0x000fe40000000f00 */
[----:B------:R-:W-:Y:S02]  /*f7e0*/  PLOP3.LUT P3, PT, PT, PT, UP0, 0x80, 0x0 ;  /* 0x000000000000781c */ /* 0x000fe40003f6f008 */
[----:B0-----:R-:W-:Y:S01]  /*f7f0*/  @P5 LEA R4, R3, R2, 0x18 ;  /* 0x0000000203045211 */ /* 0x001fe200078ec0ff */
[----:B------:R-:W-:-:S03]  /*f800*/  IMAD.WIDE.U32 R2, R8, -0x55555555, RZ ;  /* 0xaaaaaaab08027825 */ /* 0x000fc600078e00ff */
[----:B------:R0:W-:Y:S02]  /*f810*/  @P5 SYNCS.ARRIVE.TRANS64.A1T0 RZ, [R4+URZ+0x48], RZ ;  /* 0x000048ff04ff59a7 */ /* 0x0001e4000810003f */
[----:B------:R-:W-:Y:S02]  /*f820*/  SHF.R.U32.HI R5, RZ, 0x1, R3 ;  /* 0x00000001ff057819 */ /* 0x000fe40000011603 */
[----:B------:R-:W-:Y:S02]  /*f830*/  SEL R3, RZ, 0x1, !P1 ;  /* 0x00000001ff037807 */ /* 0x000fe40004800000 */
[----:B------:R-:W-:Y:S01]  /*f840*/  PRMT R2, RZ, 0x7610, R2 ;  /* 0x00007610ff027816 */ /* 0x000fe20000000002 */
[----:B------:R-:W-:Y:S01]  /*f850*/  IMAD R8, R5, -0x3, R8 ;  /* 0xfffffffd05087824 */ /* 0x000fe200078e0208 */
[----:B------:R-:W-:-:S04]  /*f860*/  LOP3.LUT R0, R0, R3, RZ, 0x3c, !PT ;  /* 0x0000000300007212 */ /* 0x000fc800078e3cff */
[----:B------:R-:W-:Y:S01]  /*f870*/  @P3 LOP3.LUT R0, R0, 0x1, R5, 0x78, !PT ;  /* 0x0000000100003812 */ /* 0x000fe200078e7805 */
[----:B------:R-:W-:Y:S01]  /*f880*/  IMAD.MOV.U32 R5, RZ, RZ, -0x1 ;  /* 0xffffffffff057424 */ /* 0x000fe200078e00ff */
[----:B---3--:R-:W-:-:S04]  /*f890*/  IADD3 R13, P5, R13, UR22, RZ ;  /* 0x000000160d0d7c10 */ /* 0x008fc8000ffbe0ff */
[----:B--2---:R-:W-:Y:S01]  /*f8a0*/  IADD3.X R15, R15, UR18, RZ, P5, !PT ;  /* 0x000000120f0f7c10 */ /* 0x004fe2000affe4ff */
[----:B------:R0:W-:Y:S01]  /*f8b0*/  STL [R1+0x78], R13 ;  /* 0x0000780d01007387 */ /* 0x0001e20000100800 */
[----:B------:R-:W-:-:S03]  /*f8c0*/  ISETP.GE.U32.AND P1, PT, R13, UR8, PT ;  /* 0x000000080d007c0c */ /* 0x000fc6000bf26070 */
[----:B------:R0:W-:Y:S01]  /*f8d0*/  STL [R1+0x74], R15 ;  /* 0x0000740f01007387 */ /* 0x0001e20000100800 */
[----:B------:R-:W-:-:S13]  /*f8e0*/  ISETP.GE.U32.AND.EX P1, PT, R15, UR9, PT, P1 ;  /* 0x000000090f007c0c */ /* 0x000fda000bf26110 */
[----:B0-----:R-:W-:Y:S05]  /*f8f0*/  @P1 BRA `(.L_x_306) ;  /* 0x00000004004c1947 */ /* 0x001fea0003800000 */
[----:B------:R-:W-:Y:S01]  /*f900*/  ULDC.64 UR8, c[0x0][0x628] ;  /* 0x00018a0000087ab9 */ /* 0x000fe20000000a00 */
[----:B------:R-:W0:Y:S01]  /*f910*/  S2R R12, SR_CTAID.X ;  /* 0x00000000000c7919 */ /* 0x000e220000002500 */
[----:B------:R-:W-:Y:S01]  /*f920*/  ISETP.NE.U32.AND P1, PT, RZ, UR8, PT ;  /* 0x00000008ff007c0c */ /* 0x000fe2000bf25070 */
[----:B------:R-:W-:Y:S01]  /*f930*/  ULDC UR10, c[0x0][0x630] ;  /* 0x00018c00000a7ab9 */ /* 0x000fe20000000800 */
[----:B------:R-:W-:Y:S01]  /*f940*/  IMAD.MOV.U32 R2, RZ, RZ, R13 ;  /* 0x000000ffff027224 */ /* 0x000fe200078e000d */
[----:B------:R-:W1:Y:S01]  /*f950*/  S2R R10, SR_CTAID.Y ;  /* 0x00000000000a7919 */ /* 0x000e620000002600 */
[----:B------:R-:W-:Y:S01]  /*f960*/  ISETP.NE.AND.EX P1, PT, RZ, UR9, PT, P1 ;  /* 0x00000009ff007c0c */ /* 0x000fe2000bf25310 */
[----:B------:R-:W-:-:S12]  /*f970*/  IMAD.MOV.U32 R3, RZ, RZ, R15 ;  /* 0x000000ffff037224 */ /* 0x000fd800078e000f */
[----:B------:R-:W-:Y:S05]  /*f980*/  @!P1 BRA `(.L_x_307) ;  /* 0x0000000000289947 */ /* 0x000fea0003800000 */
[----:B------:R-:W-:Y:S02]  /*f990*/  ULDC UR7, c[0x0][0x634] ;  /* 0x00018d0000077ab9 */ /* 0x000fe40000000800 */
[----:B------:R-:W-:-:S05]  /*f9a0*/  IADD3 R7, P1, R13, UR7, RZ ;  /* 0x000000070d077c10 */ /* 0x000fca000ff3e0ff */
[----:B------:R-:W-:-:S04]  /*f9b0*/  IMAD.X R11, RZ, RZ, R15, P1 ;  /* 0x000000ffff0b7224 */ /* 0x000fc800008e060f */
[----:B------:R-:W-:-:S04]  /*f9c0*/  IMAD.WIDE.U32 R4, R11, UR8, RZ ;  /* 0x000000080b047c25 */ /* 0x000fc8000f8e00ff */
[----:B------:R-:W-:-:S04]  /*f9d0*/  IMAD.WIDE.U32 R4, P1, R7, UR9, R4 ;  /* 0x0000000907047c25 */ /* 0x000fc8000f820004 */
[----:B------:R-:W-:-:S04]  /*f9e0*/  IMAD.WIDE.U32 R6, R7, UR8, RZ ;  /* 0x0000000807067c25 */ /* 0x000fc8000f8e00ff */
[----:B------:R-:W-:Y:S01]  /*f9f0*/  IMAD.X R3, RZ, RZ, RZ, P1 ;  /* 0x000000ffff037224 */ /* 0x000fe200008e06ff */
[----:B------:R-:W-:Y:S01]  /*fa00*/  IADD3 RZ, P1, R7, R4, RZ ;  /* 0x0000000407ff7210 */ /* 0x000fe20007f3e0ff */
[----:B------:R-:W-:-:S04]  /*fa10*/  IMAD.MOV.U32 R2, RZ, RZ, R5 ;  /* 0x000000ffff027224 */ /* 0x000fc800078e0005 */
[----:B------:R-:W-:-:S08]  /*fa20*/  IMAD.WIDE.U32.X R2, R11, UR9, R2, P1 ;  /* 0x000000090b027c25 */ /* 0x000fd000088e0402 */
.L_x_307:
[--C-:B------:R-:W-:Y:S01]  /*fa30*/  SHF.R.U64 R11, R2, UR10, R3.reuse ;  /* 0x0000000a020b7c19 */ /* 0x100fe20008001203 */
[----:B------:R-:W-:Y:S01]  /*fa40*/  ULDC.64 UR8, c[0x0][0x620] ;  /* 0x0001880000087ab9 */ /* 0x000fe20000000a00 */
[----:B------:R-:W-:Y:S01]  /*fa50*/  SHF.R.U32.HI R2, RZ, UR10, R3 ;  /* 0x0000000aff027c19 */ /* 0x000fe20008011603 */
[----:B------:R-:W-:Y:S01]  /*fa60*/  IMAD.MOV.U32 R3, RZ, RZ, R15 ;  /* 0x000000ffff037224 */ /* 0x000fe200078e000f */
[----:B------:R-:W-:Y:S01]  /*fa70*/  IADD3 R5, P1, RZ, -R11, RZ ;  /* 0x8000000bff057210 */ /* 0x000fe20007f3e0ff */
[----:B------:R-:W-:Y:S01]  /*fa80*/  ULDC UR7, c[0x0][0x150] ;  /* 0x0000540000077ab9 */ /* 0x000fe20000000800 */
[----:B0-----:R-:W-:Y:S01]  /*fa90*/  I2FP.F32.U32 R6, R12 ;  /* 0x0000000c00067245 */ /* 0x001fe20000201000 */
[----:B------:R-:W0:Y:S01]  /*faa0*/  LDC R7, c[0x0][0x144] ;  /* 0x00005100ff077b82 */ /* 0x000e220000000800 */
[----:B------:R-:W-:Y:S01]  /*fab0*/  ULDC.64 UR10, c[0x0][0x640] ;  /* 0x00019000000a7ab9 */ /* 0x000fe20000000a00 */
[----:B------:R-:W-:Y:S01]  /*fac0*/  IMAD.X R2, RZ, RZ, ~R2, P1 ;  /* 0x000000ffff027224 */ /* 0x000fe200008e0e02 */
[----:B------:R-:W-:Y:S01]  /*fad0*/  ISETP.NE.U32.AND P1, PT, RZ, UR10, PT ;  /* 0x0000000aff007c0c */ /* 0x000fe2000bf25070 */
[----:B------:R-:W-:Y:S01]  /*fae0*/  FMUL R6, R6, UR7 ;  /* 0x0000000706067c20 */ /* 0x000fe20008400000 */
[----:B------:R-:W-:Y:S01]  /*faf0*/  ULDC UR7, c[0x0][0x618] ;  /* 0x0001860000077ab9 */ /* 0x000fe20000000800 */
[----:B------:R-:W-:Y:S01]  /*fb00*/  IMAD R4, R2, UR8, RZ ;  /* 0x0000000802047c24 */ /* 0x000fe2000f8e02ff */
[----:B------:R-:W-:Y:S01]  /*fb10*/  ISETP.NE.AND.EX P1, PT, RZ, UR11, PT, P1 ;  /* 0x0000000bff007c0c */ /* 0x000fe2000bf25310 */
[----:B------:R-:W-:Y:S01]  /*fb20*/  IMAD.MOV.U32 R2, RZ, RZ, R13 ;  /* 0x000000ffff027224 */ /* 0x000fe200078e000d */
[----:B------:R-:W2:Y:S01]  /*fb30*/  LDC R15, c[0x0][0x148] ;  /* 0x00005200ff0f7b82 */ /* 0x000ea20000000800 */
[----:B------:R-:W3:Y:S02]  /*fb40*/  F2I.U32.TRUNC.NTZ R6, R6 ;  /* 0x0000000600067305 */ /* 0x000ee4000020f000 */
[----:B------:R-:W-:Y:S01]  /*fb50*/  IMAD.WIDE.U32 R2, R5, UR8, R2 ;  /* 0x0000000805027c25 */ /* 0x000fe2000f8e0002 */
[----:B------:R-:W-:-:S03]  /*fb60*/  ULDC UR8, c[0x0][0x154] ;  /* 0x0000550000087ab9 */ /* 0x000fc60000000800 */
[----:B------:R-:W-:Y:S01]  /*fb70*/  IMAD R5, R5, UR9, R4 ;  /* 0x0000000905057c24 */ /* 0x000fe2000f8e0204 */
[----:B------:R-:W-:-:S03]  /*fb80*/  ULDC UR9, c[0x0][0x608] ;  /* 0x0001820000097ab9 */ /* 0x000fc60000000800 */
[----:B------:R-:W-:-:S05]  /*fb90*/  IMAD.IADD R3, R3, 0x1, R5 ;  /* 0x0000000103037824 */ /* 0x000fca00078e0205 */
[----:B------:R-:W-:Y:S01]  /*fba0*/  SHF.R.U64 R13, R2, UR7, R3 ;  /* 0x00000007020d7c19 */ /* 0x000fe20008001203 */
[----:B---3--:R-:W-:Y:S01]  /*fbb0*/  IMAD.MOV R6, RZ, RZ, -R6 ;  /* 0x000000ffff067224 */ /* 0x008fe200078e0a06 */
[----:B-1----:R-:W-:-:S03]  /*fbc0*/  I2FP.F32.U32 R2, R10 ;  /* 0x0000000a00027245 */ /* 0x002fc60000201000 */
[----:B0-----:R-:W-:Y:S02]  /*fbd0*/  IMAD R19, R7, R6, R12 ;  /* 0x0000000607137224 */ /* 0x001fe400078e020c */
[----:B------:R-:W-:Y:S01]  /*fbe0*/  FMUL R4, R2, UR8 ;  /* 0x0000000802047c20 */ /* 0x000fe20008400000 */
[----:B------:R-:W-:Y:S01]  /*fbf0*/  SHF.R.U32.HI R2, RZ, UR7, R3 ;  /* 0x00000007ff027c19 */ /* 0x000fe20008011603 */
[----:B------:R-:W-:Y:S02]  /*fc00*/  ULDC UR7, c[0x0][0x658] ;  /* 0x0001960000077ab9 */ /* 0x000fe40000000800 */
[----:B------:R0:W1:Y:S01]  /*fc10*/  F2I.U32.TRUNC.NTZ R18, R4 ;  /* 0x0000000400127305 */ /* 0x000062000020f000 */
[--C-:B------:R-:W-:Y:S02]  /*fc20*/  SHF.R.U64 R16, R13, UR9, R2.reuse ;  /* 0x000000090d107c19 */ /* 0x100fe40008001202 */
[----:B------:R-:W-:-:S04]  /*fc30*/  SHF.R.U32.HI R3, RZ, UR9, R2 ;  /* 0x00000009ff037c19 */ /* 0x000fc80008011602 */
[--C-:B------:R-:W-:Y:S02]  /*fc40*/  SHF.R.U64 R14, R16, UR7, R3.reuse ;  /* 0x00000007100e7c19 */ /* 0x100fe40008001203 */
[----:B------:R-:W-:-:S03]  /*fc50*/  SHF.R.U32.HI R3, RZ, UR7, R3 ;  /* 0x00000007ff037c19 */ /* 0x000fc60008011603 */
[----:B------:R-:W-:Y:S01]  /*fc60*/  IMAD.MOV.U32 R2, RZ, RZ, R14 ;  /* 0x000000ffff027224 */ /* 0x000fe200078e000e */
[----:B0-2---:R-:W-:Y:S06]  /*fc70*/  @!P1 BRA `(.L_x_308) ;  /* 0x0000000000289947 */ /* 0x005fec0003800000 */
        /* <DEDUP_REMOVED lines=10> */
.L_x_308:
[----:B------:R-:W-:Y:S01]  /*fd20*/  ULDC UR7, c[0x0][0x648] ;  /* 0x0001920000077ab9 */ /* 0x000fe20000000800 */
[----:B-1----:R-:W-:Y:S01]  /*fd30*/  IMAD.MOV R18, RZ, RZ, -R18 ;  /* 0x000000ffff127224 */ /* 0x002fe200078e0a12 */
[----:B------:R-:W-:Y:S01]  /*fd40*/  SHF.R.U64 R3, R2, UR7, R3 ;  /* 0x0000000702037c19 */ /* 0x000fe20008001203 */
[----:B------:R-:W-:Y:S01]  /*fd50*/  ULDC UR7, c[0x0][0x638] ;  /* 0x00018e0000077ab9 */ /* 0x000fe20000000800 */
[----:B------:R-:W-:Y:S01]  /*fd60*/  LOP3.LUT R2, R16, UR6, RZ, 0xc0, !PT ;  /* 0x0000000610027c12 */ /* 0x000fe2000f8ec0ff */
[----:B------:R-:W-:Y:S01]  /*fd70*/  @P4 IMAD R19, R15, R18, R10 ;  /* 0x000000120f134224 */ /* 0x000fe200078e020a */
[----:B------:R-:W-:Y:S01]  /*fd80*/  LOP3.LUT R13, R13, UR4, RZ, 0xc0, !PT ;  /* 0x000000040d0d7c12 */ /* 0x000fe2000f8ec0ff */
[----:B------:R-:W-:Y:S01]  /*fd90*/  IMAD.MOV R5, RZ, RZ, -R3 ;  /* 0x000000ffff057224 */ /* 0x000fe200078e0a03 */
[----:B------:R-:W-:Y:S01]  /*fda0*/  ULDC UR8, c[0x0][0x610] ;  /* 0x0001840000087ab9 */ /* 0x000fe20000000800 */
[----:B------:R-:W-:Y:S02]  /*fdb0*/  IMAD R2, R3, UR5, R2 ;  /* 0x0000000503027c24 */ /* 0x000fe4000f8e0202 */
[----:B------:R-:W-:Y:S01]  /*fdc0*/  IMAD R14, R5, UR7, R14 ;  /* 0x00000007050e7c24 */ /* 0x000fe2000f8e020e */
[----:B------:R-:W-:Y:S01]  /*fdd0*/  ULDC UR7, c[0x0][0x600] ;  /* 0x0001800000077ab9 */ /* 0x000fe20000000800 */
[----:B------:R-:W-:-:S02]  /*fde0*/  IMAD R5, R2, UR8, R19 ;  /* 0x0000000802057c24 */ /* 0x000fc4000f8e0213 */
[----:B------:R-:W-:Y:S02]  /*fdf0*/  IMAD R14, R14, UR7, R13 ;  /* 0x000000070e0e7c24 */ /* 0x000fe4000f8e020d */
[----:B------:R-:W-:-:S03]  /*fe00*/  IMAD.MOV.U32 R2, RZ, RZ, 0x1 ;  /* 0x00000001ff027424 */ /* 0x000fc600078e00ff */
[----:B------:R-:W-:Y:S02]  /*fe10*/  SEL R6, R14, R5, !P4 ;  /* 0x000000050e067207 */ /* 0x000fe40006000000 */
[----:B------:R-:W-:-:S07]  /*fe20*/  SEL R5, R5, R14, !P4 ;  /* 0x0000000e05057207 */ /* 0x000fce0006000000 */
.L_x_306:
[----:B------:R-:W-:Y:S05]  /*fe30*/  BSYNC B1 ;  /* 0x0000000000017941 */ /* 0x000fea0003800000 */
.L_x_305:
[----:B------:R-:W-:-:S13]  /*fe40*/  LOP3.LUT P1, RZ, R2, 0xff, RZ, 0xc0, !PT ;  /* 0x000000ff02ff7812 */ /* 0x000fda000782c0ff */
[----:B------:R-:W-:Y:S05]  /*fe50*/  @P1 BRA `(.L_x_309) ;  /* 0xfffffff400301947 */ /* 0x000fea000383ffff */
[----:B------:R-:W-:Y:S05]  /*fe60*/  BSYNC B0 ;  /* 0x0000000000007941 */ /* 0x000fea0003800000 */
.L_x_297:
[----:B------:R-:W-:-:S03]  /*fe70*/  UMOV UR7, 0xffffffff ;  /* 0xffffffff00077882 */ /* 0x000fc60000000000 */
[----:B------:R-:W-:Y:S05]  /*fe80*/  BRA.DIV UR7, `(.L_x_310) ;  /* 0x0000000607047947 */ /* 0x000fea000b800000 */
[----:B------:R-:W-:-:S13]  /*fe90*/  ELECT P0, URZ, PT ;  /* 0x00000000003f782f */ /* 0x000fda0003800000 */
.L_x_323:
[----:B------:R-:W-:Y:S04]  /*fea0*/  BSSY B0, `(.L_x_311) ;  /* 0x0000023000007945 */ /* 0x000fe80003800000 */
[----:B------:R-:W-:Y:S05]  /*feb0*/  @!P0 BRA `(.L_x_312) ;  /* 0x0000000000848947 */ /* 0x000fea0003800000 */
[----:B------:R-:W-:-:S04]  /*fec0*/  ULOP3.LUT UR7, UR13, 0x2, URZ, 0xfc, !UPT ;  /* 0x000000020d077892 */ /* 0x000fc8000f8efc3f */
[----:B------:R-:W-:-:S06]  /*fed0*/  UISETP.NE.AND UP0, UPT, UR7, 0x3, UPT ;  /* 0x000000030700788c */ /* 0x000fcc000bf05270 */
[----:B------:R-:W-:-:S13]  /*fee0*/  PLOP3.LUT P0, PT, PT, PT, UP0, 0x80, 0x0 ;  /* 0x000000000000781c */ /* 0x000fda0003f0f008 */
[----:B------:R-:W-:Y:S05]  /*fef0*/  @!P0 BRA `(.L_x_313) ;  /* 0x0000000000048947 */ /* 0x000fea0003800000 */
[----:B------:R-:W-:Y:S01]  /*ff00*/  BPT.TRAP 0x1 ;  /* 0x000000040000795c */ /* 0x000fe20000300000 */
.L_x_313:
[----:B------:R-:W0:Y:S01]  /*ff10*/  S2R R3, SR_CgaCtaId ;  /* 0x0000000000037919 */ /* 0x000e220000008800 */
[----:B------:R-:W-:-:S04]  /*ff20*/  MOV R2, 0x400 ;  /* 0x0000040000027802 */ /* 0x000fc80000000f00 */
[----:B0-----:R-:W-:Y:S02]  /*ff30*/  LEA R3, R3, R2, 0x18 ;  /* 0x0000000203037211 */ /* 0x001fe400078ec0ff */
[----:B------:R-:W-:-:S03]  /*ff40*/  SHF.L.U32 R2, R0, 0x1f, RZ ;  /* 0x0000001f00027819 */ /* 0x000fc600000006ff */
[----:B------:R-:W-:-:S04]  /*ff50*/  VIADD R3, R3, 0x18 ;  /* 0x0000001803037836 */ /* 0x000fc80000000000 */
[C---:B------:R-:W-:Y:S02]  /*ff60*/  IMAD R7, R8.reuse, 0x8, R3 ;  /* 0x0000000808077824 */ /* 0x040fe400078e0203 */
[----:B------:R-:W-:Y:S02]  /*ff70*/  VIADD R8, R8, 0x1 ;  /* 0x0000000108087836 */ /* 0x000fe40000000000 */
[----:B------:R-:W0:Y:S03]  /*ff80*/  SYNCS.PHASECHK.TRANS64.TRYWAIT P0, [R7+URZ], R2 ;  /* 0x00000002070075a7 */ /* 0x000e26000800017f */
[----:B------:R-:W-:-:S04]  /*ff90*/  ISETP.NE.AND P1, PT, R8, 0x3, PT ;  /* 0x000000030800780c */ /* 0x000fc80003f25270 */
[----:B------:R-:W-:Y:S02]  /*ffa0*/  SEL R5, RZ, 0x1, P1 ;  /* 0x00000001ff057807 */ /* 0x000fe40000800000 */
[----:B------:R-:W-:Y:S02]  /*ffb0*/  SEL R8, R8, RZ, P1 ;  /* 0x000000ff08087207 */ /* 0x000fe40000800000 */
[----:B------:R-:W-:-:S03]  /*ffc0*/  LOP3.LUT R5, R0, R5, RZ, 0x3c, !PT ;  /* 0x0000000500057212 */ /* 0x000fc600078e3cff */
[----:B------:R-:W-:Y:S01]  /*ffd0*/  IMAD R9, R8, 0x8, R3 ;  /* 0x0000000808097824 */ /* 0x000fe200078e0203 */
[----:B------:R-:W-:Y:S01]  /*ffe0*/  SHF.L.U32 R4, R5, 0x1f, RZ ;  /* 0x0000001f05047819 */ /* 0x000fe200000006ff */
[----:B0-----:R-:W-:Y:S06]  /*fff0*/  @!P0 BRA `(.L_x_314) ;  /* 0x0000000000cc8947 */ /* 0x001fec0003800000 */
.L_x_324:
[----:B------:R-:W1:Y:S01]  /*10000*/  SYNCS.PHASECHK.TRANS64.TRYWAIT P0, [R9+URZ], R4 ;  /* 0x00000004090075a7 */ /* 0x000e62000800017f */
[----:B------:R-:W-:-:S05]  /*10010*/  VIADD R0, R8, 0x1 ;  /* 0x0000000108007836 */ /* 0x000fca0000000000 */
[----:B------:R-:W-:-:S04]  /*10020*/  ISETP.NE.AND P1, PT, R0, 0x3, PT ;  /* 0x000000030000780c */ /* 0x000fc80003f25270 */
[----:B0-----:R-:W-:Y:S02]  /*10030*/  SEL R2, RZ, 0x1, P1 ;  /* 0x00000001ff027807 */ /* 0x001fe40000800000 */
[----:B------:R-:W-:Y:S02]  /*10040*/  SEL R0, R0, RZ, P1 ;  /* 0x000000ff00007207 */ /* 0x000fe40000800000 */
[----:B------:R-:W-:Y:S01]  /*10050*/  LOP3.LUT R2, R5, R2, RZ, 0x3c, !PT ;  /* 0x0000000205027212 */ /* 0x000fe200078e3cff */
[----:B-1----:R-:W-:Y:S06]  /*10060*/  @!P0 BRA `(.L_x_315) ;  /* 0x0000000000c48947 */ /* 0x002fec0003800000 */
.L_x_325:
[----:B------:R-:W-:Y:S01]  /*10070*/  IMAD R3, R0, 0x8, R3 ;  /* 0x0000000800037824 */ /* 0x000fe200078e0203 */
[----:B------:R-:W-:-:S07]  /*10080*/  SHF.L.U32 R0, R2, 0x1f, RZ ;  /* 0x0000001f02007819 */ /* 0x000fce00000006ff */
.L_x_316:
[----:B-1----:R1:W2:Y:S02]  /*10090*/  SYNCS.PHASECHK.TRANS64.TRYWAIT P0, [R3+URZ], R0 ;  /* 0x00000000030075a7 */ /* 0x0022a4000800017f */
[----:B--2---:R-:W-:Y:S05]  /*100a0*/  @!P0 NANOSLEEP.SYNCS 0x989680 ;  /* 0x009896800000895d */ /* 0x004fea0003900000 */
[----:B------:R-:W2:Y:S02]  /*100b0*/  @!P0 SYNCS.PHASECHK.TRANS64 P0, [R3+URZ], R0 ;  /* 0x00000000030085a7 */ /* 0x000ea4000800007f */
[----:B--2---:R-:W-:Y:S05]  /*100c0*/  @!P0 BRA `(.L_x_316) ;  /* 0xfffffffc00f08947 */ /* 0x004fea000383ffff */
.L_x_312:
[----:B------:R-:W-:Y:S05]  /*100d0*/  BSYNC B0 ;  /* 0x0000000000007941 */ /* 0x000fea0003800000 */
.L_x_311:
[----:B------:R-:W-:Y:S05]  /*100e0*/  EXIT ;  /* 0x000000000000794d */ /* 0x000fea0003800000 */
.L_x_17:
[----:B-1----:R-:W-:-:S04]  /*100f0*/  IMAD.U32 R3, RZ, RZ, UR6 ;  /* 0x00000006ff037e24 */ /* 0x002fc8000f8e00ff */
[----:B------:R1:W2:Y:S03]  /*10100*/  SYNCS.PHASECHK.TRANS64.TRYWAIT P0, [R3+URZ], R0 ;  /* 0x00000000030075a7 */ /* 0x0002a6000800017f */
[----:B--2---:R-:W-:Y:S05]  /*10110*/  @!P0 NANOSLEEP.SYNCS 0x989680 ;  /* 0x009896800000895d */ /* 0x004fea0003900000 */
[----:B------:R-:W2:Y:S02]  /*10120*/  @!P0 SYNCS.PHASECHK.TRANS64 P0, [R3+URZ], R0 ;  /* 0x00000000030085a7 */ /* 0x000ea4000800007f */
[----:B--2---:R-:W-:Y:S05]  /*10130*/  @!P0 BRA `(.L_x_17) ;  /* 0xfffffffc00ec8947 */ /* 0x004fea000383ffff */
[----:B------:R-:W-:Y:S05]  /*10140*/  BRA `(.L_x_16) ;  /* 0xffffff1800787947 */ /* 0x000fea000383ffff */
.L_x_23:
[----:B-----5:R2:W-:Y:S02]  /*10150*/  STL [R1+0x84], R0 ;  /* 0x0000840001007387 */ /* 0x0205e40000100800 */
[----:B--2---:R-:W-:-:S04]  /*10160*/  IMAD.U32 R0, RZ, RZ, UR16 ;  /* 0x00000010ff007e24 */ /* 0x004fc8000f8e00ff */
[----:B------:R2:W3:Y:S03]  /*10170*/  SYNCS.PHASECHK.TRANS64.TRYWAIT P0, [R0+URZ], R229 ;  /* 0x000000e5000075a7 */ /* 0x0004e6000800017f */
[----:B---3--:R-:W-:Y:S05]  /*10180*/  @!P0 NANOSLEEP.SYNCS 0x989680 ;  /* 0x009896800000895d */ /* 0x008fea0003900000 */
[----:B------:R2:W3:Y:S02]  /*10190*/  @!P0 SYNCS.PHASECHK.TRANS64 P0, [R0+URZ], R229 ;  /* 0x000000e5000085a7 */ /* 0x0004e4000800007f */
[----:B--2---:R2:W5:Y:S02]  /*101a0*/  LDL.LU R0, [R1+0x84] ;  /* 0x0000840001007983 */ /* 0x0045640000300800 */
[----:B--23--:R-:W-:Y:S05]  /*101b0*/  @!P0 BRA `(.L_x_23) ;  /* 0xfffffffc00e48947 */ /* 0x00cfea000383ffff */
[----:B------:R-:W-:Y:S05]  /*101c0*/  BRA `(.L_x_22) ;  /* 0xffffff2c000c7947 */ /* 0x000fea000383ffff */
.L_x_298:
[----:B------:R-:W-:Y:S01]  /*101d0*/  BSSY B1, `(.L_x_317) ;  /* 0x0000006000017945 */ /* 0x000fe20003800000 */
[----:B------:R-:W-:-:S07]  /*101e0*/  IMAD.MOV.U32 R2, RZ, RZ, -0x1 ;  /* 0xffffffffff027424 */ /* 0x000fce00078e00ff */
[----:B------:R-:W-:Y:S05]  /*101f0*/  WARPSYNC.COLLECTIVE R2, `(.L_x_318) ;  /* 0x00000000020c7348 */ /* 0x000fea0003c00000 */
[----:B------:R-:W-:Y:S02]  /*10200*/  ELECT P1, UR62, PT ;  /* 0x00000000003e782f */ /* 0x000fe40003820000 */
[----:B------:R-:W-:Y:S01]  /*10210*/  MOV R2, UR62 ;  /* 0x0000003e00027c02 */ /* 0x000fe20008000f00 */
[----:B------:R-:W-:Y:S10]  /*10220*/  ENDCOLLECTIVE ;  /* 0x000000000000791b */ /* 0x000ff40003800000 */
.L_x_318:
[----:B------:R-:W-:Y:S05]  /*10230*/  BSYNC B1 ;  /* 0x0000000000017941 */ /* 0x000fea0003800000 */
.L_x_317:
[----:B------:R-:W-:Y:S05]  /*10240*/  BRA `(.L_x_319) ;  /* 0xfffffff000407947 */ /* 0x000fea000383ffff */
.L_x_301:
[----:B-1----:R1:W2:Y:S02]  /*10250*/  SYNCS.PHASECHK.TRANS64.TRYWAIT P1, [R13+URZ+0x18], R4 ;  /* 0x000018040d0075a7 */ /* 0x0022a4000802017f */
[----:B--2---:R-:W-:Y:S05]  /*10260*/  @!P1 NANOSLEEP.SYNCS 0x989680 ;  /* 0x009896800000995d */ /* 0x004fea0003900000 */
[----:B------:R-:W2:Y:S02]  /*10270*/  @!P1 SYNCS.PHASECHK.TRANS64 P1, [R13+URZ+0x18], R4 ;  /* 0x000018040d0095a7 */ /* 0x000ea4000802007f */
[----:B--2---:R-:W-:Y:S05]  /*10280*/  @!P1 BRA `(.L_x_301) ;  /* 0xfffffffc00f09947 */ /* 0x004fea000383ffff */
[----:B------:R-:W-:Y:S05]  /*10290*/  BRA `(.L_x_320) ;  /* 0xfffffff000747947 */ /* 0x000fea000383ffff */
.L_x_310:
[----:B------:R-:W-:Y:S01]  /*102a0*/  BSSY B0, `(.L_x_321) ;  /* 0x0000006000007945 */ /* 0x000fe20003800000 */
[----:B------:R-:W-:-:S07]  /*102b0*/  IMAD.MOV.U32 R2, RZ, RZ, -0x1 ;  /* 0xffffffffff027424 */ /* 0x000fce00078e00ff */
[----:B------:R-:W-:Y:S05]  /*102c0*/  WARPSYNC.COLLECTIVE R2, `(.L_x_322) ;  /* 0x00000000020c7348 */ /* 0x000fea0003c00000 */
[----:B------:R-:W-:Y:S02]  /*102d0*/  ELECT P1, UR62, PT ;  /* 0x00000000003e782f */ /* 0x000fe40003820000 */
[----:B------:R-:W-:Y:S01]  /*102e0*/  MOV R2, UR62 ;  /* 0x0000003e00027c02 */ /* 0x000fe20008000f00 */
[----:B------:R-:W-:Y:S10]  /*102f0*/  ENDCOLLECTIVE ;  /* 0x000000000000791b */ /* 0x000ff40003800000 */
.L_x_322:
[----:B------:R-:W-:Y:S05]  /*10300*/  BSYNC B0 ;  /* 0x0000000000007941 */ /* 0x000fea0003800000 */
.L_x_321:
[----:B------:R-:W-:Y:S01]  /*10310*/  PLOP3.LUT P0, PT, P1, PT, PT, 0x80, 0x0 ;  /* 0x000000000000781c */ /* 0x000fe20000f0f070 */
[----:B------:R-:W-:-:S12]  /*10320*/  BRA `(.L_x_323) ;  /* 0xfffffff800dc7947 */ /* 0x000fd8000383ffff */
.L_x_314:
[----:B0-----:R0:W1:Y:S02]  /*10330*/  SYNCS.PHASECHK.TRANS64.TRYWAIT P0, [R7+URZ], R2 ;  /* 0x00000002070075a7 */ /* 0x001064000800017f */
[----:B-1----:R-:W-:Y:S05]  /*10340*/  @!P0 NANOSLEEP.SYNCS 0x989680 ;  /* 0x009896800000895d */ /* 0x002fea0003900000 */
[----:B------:R-:W1:Y:S02]  /*10350*/  @!P0 SYNCS.PHASECHK.TRANS64 P0, [R7+URZ], R2 ;  /* 0x00000002070085a7 */ /* 0x000e64000800007f */
[----:B-1----:R-:W-:Y:S05]  /*10360*/  @!P0 BRA `(.L_x_314) ;  /* 0xfffffffc00f08947 */ /* 0x002fea000383ffff */
[----:B------:R-:W-:Y:S05]  /*10370*/  BRA `(.L_x_324) ;  /* 0xfffffffc00207947 */ /* 0x000fea000383ffff */
.L_x_315:
[----:B0-----:R0:W1:Y:S02]  /*10380*/  SYNCS.PHASECHK.TRANS64.TRYWAIT P0, [R9+URZ], R4 ;  /* 0x00000004090075a7 */ /* 0x001064000800017f */
[----:B-1----:R-:W-:Y:S05]  /*10390*/  @!P0 NANOSLEEP.SYNCS 0x989680 ;  /* 0x009896800000895d */ /* 0x002fea0003900000 */
[----:B------:R-:W1:Y:S02]  /*103a0*/  @!P0 SYNCS.PHASECHK.TRANS64 P0, [R9+URZ], R4 ;  /* 0x00000004090085a7 */ /* 0x000e64000800007f */
[----:B-1----:R-:W-:Y:S05]  /*103b0*/  @!P0 BRA `(.L_x_315) ;  /* 0xfffffffc00f08947 */ /* 0x002fea000383ffff */
[----:B------:R-:W-:Y:S05]  /*103c0*/  BRA `(.L_x_325) ;  /* 0xfffffffc00287947 */ /* 0x000fea000383ffff */
.L_x_326:
[----:B------:R-:W-:-:S00]  /*103d0*/  BRA `(.L_x_326) ;  /* 0xfffffffc00fc7947 */ /* 0x000fc0000383ffff */
[----:B------:R-:W-:-:S00]  /*103e0*/  NOP ;  /* 0x0000000000007918 */ /* 0x000fc00000000000 */
        /* <DEDUP_REMOVED lines=9> */
.L_x_327:


//--------------------- .nv.shared._ZN7cutlass13device_kernelINS_4gemm6kernel13GemmUniversalIN4cute5tupleIJiiiiEEENS1_10collective13CollectiveMmaINS1_37MainloopSm90TmaGmmaWarpSpecializedFP8ILi3ENS5_IJNS4_1CILi1EEESB_SB_EEENS1_35KernelTmaWarpSpecializedCooperativeEEENS5_IJNSA_ILi256EEENSA_ILi128EEENSA_ILi64EEEEEENS_12float_e4m3_tENS5_IJlSB_lEEESJ_SK_NS4_8TiledMMAINS4_8MMA_AtomIJNS4_4SM904GMMA31MMA_64x128x32_F32E4M3E4M3_SS_TNILNSO_7ScaleInE1ELSQ_1EEEEEENS4_6LayoutINS5_IJNSA_ILi2EEESB_SB_EEENS5_IJSB_NSA_ILi0EEESW_EEEEENS5_IJNS4_10UnderscoreESZ_SZ_EEEEENS4_13SM90_TMA_LOADENS4_14ComposedLayoutINS4_7SwizzleILi2ELi4ELi3EEENS4_18smem_ptr_flag_bitsILi8EEENST_INS5_IJNSA_ILi8EEESH_EEENS5_IJSH_SB_EEEEEEEvNS4_8identityES12_S1C_vS1D_EENS_8epilogue10collective6detail29Sm90TmaWarpSpecializedAdapterINS1G_15DefaultEpilogueISJ_SK_SK_NS1F_6thread17LinearCombinationISJ_Li1EffLNS1K_9ScaleType4KindE0ELNS_15FloatRoundStyleE2ESJ_EENS1_15EpilogueDefaultEEEEEvvEEEEvNT_6ParamsE --------------------------
	.section	.nv.shared._ZN7cutlass13device_kernelINS_4gemm6kernel13GemmUniversalIN4cute5tupleIJiiiiEEENS1_10collective13CollectiveMmaINS1_37MainloopSm90TmaGmmaWarpSpecializedFP8ILi3ENS5_IJNS4_1CILi1EEESB_SB_EEENS1_35KernelTmaWarpSpecializedCooperativeEEENS5_IJNSA_ILi256EEENSA_ILi128EEENSA_ILi64EEEEEENS_12float_e4m3_tENS5_IJlSB_lEEESJ_SK_NS4_8TiledMMAINS4_8MMA_AtomIJNS4_4SM904GMMA31MMA_64x128x32_F32E4M3E4M3_SS_TNILNSO_7ScaleInE1ELSQ_1EEEEEENS4_6LayoutINS5_IJNSA_ILi2EEESB_SB_EEENS5_IJSB_NSA_ILi0EEESW_EEEEENS5_IJNS4_10UnderscoreESZ_SZ_EEEEENS4_13SM90_TMA_LOADENS4_14ComposedLayoutINS4_7SwizzleILi2ELi4ELi3EEENS4_18smem_ptr_flag_bitsILi8EEENST_INS5_IJNSA_ILi8EEESH_EEENS5_IJSH_SB_EEEEEEEvNS4_8identityES12_S1C_vS1D_EENS_8epilogue10collective6detail29Sm90TmaWarpSpecializedAdapterINS1G_15DefaultEpilogueISJ_SK_SK_NS1F_6thread17LinearCombinationISJ_Li1EffLNS1K_9ScaleType4KindE0ELNS_15FloatRoundStyleE2ESJ_EENS1_15EpilogueDefaultEEEEEvvEEEEvNT_6ParamsE,"aw",@nobits
	.sectionflags	@""
	.align	16
	.zero		1024


//--------------------- .nv.shared.reserved.0     --------------------------
	.section	.nv.shared.reserved.0,"aw",@nobits
	.weak		__nv_reservedSMEM_offset_0_alias
	.size		__nv_reservedSMEM_offset_0_alias, 0, 0
	.other		__nv_reservedSMEM_offset_0_alias,@"STO_CUDA_RESERVED_SHARED STV_DEFAULT"
__nv_reservedSMEM_offset_0_alias:
	.zero		0


//--------------------- .nv.global                --------------------------
	.section	.nv.global,"aw",@nobits
.nv.global:
	.type		_ZN39_INTERNAL_e9897945_4_k_cu_50dc417c_41744cute1_E,@object
	.size		_ZN39_INTERNAL_e9897945_4_k_cu_50dc417c_41744cute1_E,(_ZN39_INTERNAL_e9897945_4_k_cu_50dc417c_41744cuda3std3__45__cpo6cbeginE - _ZN39_INTERNAL_e9897945_4_k_cu_50dc417c_41744cute1_E)
_ZN39_INTERNAL_e9897945_4_k_cu_50dc417c_41744cute1_E:
	.zero		1
	.type		_ZN39_INTERNAL_e9897945_4_k_cu_50dc417c_41744cuda3std3__45__cpo6cbeginE,@object
	.size		_ZN39_INTERNAL_e9897945_4_k_cu_50dc417c_41744cuda3std3__45__cpo6cbeginE,(_ZN39_INTERNAL_e9897945_4_k_cu_50dc417c_41744cuda3std3__48in_placeE - _ZN39_INTERNAL_e9897945_4_k_cu_50dc417c_41744cuda3std3__45__cpo6cbeginE)
_ZN39_INTERNAL_e9897945_4_k_cu_50dc417c_41744cuda3std3__45__cpo6cbeginE:
	.zero		1
	.type		_ZN39_INTERNAL_e9897945_4_k_cu_50dc417c_41744cuda3std3__48in_placeE,@object
	.size		_ZN39_INTERNAL_e9897945_4_k_cu_50dc417c_41744cuda3std3__48in_placeE,(_ZN39_INTERNAL_e9897945_4_k_cu_50dc417c_41744cuda3std6ranges3__45__cpo9iter_moveE - _ZN39_INTERNAL_e9897945_4_k_cu_50dc417c_41744cuda3std3__48in_placeE)
_ZN39_INTERNAL_e9897945_4_k_cu_50dc417c_41744cuda3std3__48in_placeE:
	.zero		1
	.type		_ZN39_INTERNAL_e9897945_4_k_cu_50dc417c_41744cuda3std6ranges3__45__cpo9iter_moveE,@object
	.size		_ZN39_INTERNAL_e9897945_4_k_cu_50dc417c_41744cuda3std6ranges3__45__cpo9iter_moveE,(_ZN39_INTERNAL_e9897945_4_k_cu_50dc417c_41744cuda3std3__45__cpo5beginE - _ZN39_INTERNAL_e9897945_4_k_cu_50dc417c_41744cuda3std6ranges3__45__cpo9iter_moveE)
_ZN39_INTERNAL_e9897945_4_k_cu_50dc417c_41744cuda3std6ranges3__45__cpo9iter_moveE:
	.zero		1
	.type		_ZN39_INTERNAL_e9897945_4_k_cu_50dc417c_41744cuda3std3__45__cpo5beginE,@object
	.size		_ZN39_INTERNAL_e9897945_4_k_cu_50dc417c_41744cuda3std3__45__cpo5beginE,(_ZN39_INTERNAL_e9897945_4_k_cu_50dc417c_41744cuda3std3__441_GLOBAL__N__e9897945_4_k_cu_50dc417c_41746ignoreE - _ZN39_INTERNAL_e9897945_4_k_cu_50dc417c_41744cuda3std3__45__cpo5beginE)
_ZN39_INTERNAL_e9897945_4_k_cu_50dc417c_41744cuda3std3__45__cpo5beginE:
	.zero		1
	.type		_ZN39_INTERNAL_e9897945_4_k_cu_50dc417c_41744cuda3std3__441_GLOBAL__N__e9897945_4_k_cu_50dc417c_41746ignoreE,@object
	.size		_ZN39_INTERNAL_e9897945_4_k_cu_50dc417c_41744cuda3std3__441_GLOBAL__N__e9897945_4_k_cu_50dc417c_41746ignoreE,(_ZN39_INTERNAL_e9897945_4_k_cu_50dc417c_41744cute7productE - _ZN39_INTERNAL_e9897945_4_k_cu_50dc417c_41744cuda3std3__441_GLOBAL__N__e9897945_4_k_cu_50dc417c_41746ignoreE)
_ZN39_INTERNAL_e9897945_4_k_cu_50dc417c_41744cuda3std3__441_GLOBAL__N__e9897945_4_k_cu_50dc417c_41746ignoreE:
	.zero		1
	.type		_ZN39_INTERNAL_e9897945_4_k_cu_50dc417c_41744cute7productE,@object
	.size		_ZN39_INTERNAL_e9897945_4_k_cu_50dc417c_41744cute7productE,(_ZN39_INTERNAL_e9897945_4_k_cu_50dc417c_41744cuda3std3__45__cpo3endE - _ZN39_INTERNAL_e9897945_4_k_cu_50dc417c_41744cute7productE)
_ZN39_INTERNAL_e9897945_4_k_cu_50dc417c_41744cute7productE:
	.zero		1
	.type		_ZN39_INTERNAL_e9897945_4_k_cu_50dc417c_41744cuda3std3__45__cpo3endE,@object
	.size		_ZN39_INTERNAL_e9897945_4_k_cu_50dc417c_41744cuda3std3__45__cpo3endE,(_ZN39_INTERNAL_e9897945_4_k_cu_50dc417c_41744cuda3std3__419piecewise_constructE - _ZN39_INTERNAL_e9897945_4_k_cu_50dc417c_41744cuda3std3__45__cpo3endE)
_ZN39_INTERNAL_e9897945_4_k_cu_50dc417c_41744cuda3std3__45__cpo3endE:
	.zero		1
	.type		_ZN39_INTERNAL_e9897945_4_k_cu_50dc417c_41744cuda3std3__419piecewise_constructE,@object
	.size		_ZN39_INTERNAL_e9897945_4_k_cu_50dc417c_41744cuda3std3__419piecewise_constructE,(_ZN39_INTERNAL_e9897945_4_k_cu_50dc417c_41744cuda3std3__45__cpo4cendE - _ZN39_INTERNAL_e9897945_4_k_cu_50dc417c_41744cuda3std3__419piecewise_constructE)
_ZN39_INTERNAL_e9897945_4_k_cu_50dc417c_41744cuda3std3__419piecewise_constructE:
	.zero		1
	.type		_ZN39_INTERNAL_e9897945_4_k_cu_50dc417c_41744cuda3std3__45__cpo4cendE,@object
	.size		_ZN39_INTERNAL_e9897945_4_k_cu_50dc417c_41744cuda3std3__45__cpo4cendE,(_ZN39_INTERNAL_e9897945_4_k_cu_50dc417c_41744cuda3std6ranges3__45__cpo4swapE - _ZN39_INTERNAL_e9897945_4_k_cu_50dc417c_41744cuda3std3__45__cpo4cendE)
_ZN39_INTERNAL_e9897945_4_k_cu_50dc417c_41744cuda3std3__45__cpo4cendE:
	.zero		1
	.type		_ZN39_INTERNAL_e9897945_4_k_cu_50dc417c_41744cuda3std6ranges3__45__cpo4swapE,@object
	.size		_ZN39_INTERNAL_e9897945_4_k_cu_50dc417c_41744cuda3std6ranges3__45__cpo4swapE,(.L_7 - _ZN39_INTERNAL_e9897945_4_k_cu_50dc417c_41744cuda3std6ranges3__45__cpo4swapE)
_ZN39_INTERNAL_e9897945_4_k_cu_50dc417c_41744cuda3std6ranges3__45__cpo4swapE:
	.zero		1
.L_7:


//--------------------- .nv.constant0._ZN7cutlass13device_kernelINS_4gemm6kernel13GemmUniversalIN4cute5tupleIJiiiiEEENS1_10collective13CollectiveMmaINS1_37MainloopSm90TmaGmmaWarpSpecializedFP8ILi3ENS5_IJNS4_1CILi1EEESB_SB_EEENS1_35KernelTmaWarpSpecializedCooperativeEEENS5_IJNSA_ILi256EEENSA_ILi128EEENSA_ILi64EEEEEENS_12float_e4m3_tENS5_IJlSB_lEEESJ_SK_NS4_8TiledMMAINS4_8MMA_AtomIJNS4_4SM904GMMA31MMA_64x128x32_F32E4M3E4M3_SS_TNILNSO_7ScaleInE1ELSQ_1EEEEEENS4_6LayoutINS5_IJNSA_ILi2EEESB_SB_EEENS5_IJSB_NSA_ILi0EEESW_EEEEENS5_IJNS4_10UnderscoreESZ_SZ_EEEEENS4_13SM90_TMA_LOADENS4_14ComposedLayoutINS4_7SwizzleILi2ELi4ELi3EEENS4_18smem_ptr_flag_bitsILi8EEENST_INS5_IJNSA_ILi8EEESH_EEENS5_IJSH_SB_EEEEEEEvNS4_8identityES12_S1C_vS1D_EENS_8epilogue10collective6detail29Sm90TmaWarpSpecializedAdapterINS1G_15DefaultEpilogueISJ_SK_SK_NS1F_6thread17LinearCombinationISJ_Li1EffLNS1K_9ScaleType4KindE0ELNS_15FloatRoundStyleE2ESJ_EENS1_15EpilogueDefaultEEEEEvvEEEEvNT_6ParamsE --------------------------
	.section	.nv.constant0._ZN7cutlass13device_kernelINS_4gemm6kernel13GemmUniversalIN4cute5tupleIJiiiiEEENS1_10collective13CollectiveMmaINS1_37MainloopSm90TmaGmmaWarpSpecializedFP8ILi3ENS5_IJNS4_1CILi1EEESB_SB_EEENS1_35KernelTmaWarpSpecializedCooperativeEEENS5_IJNSA_ILi256EEENSA_ILi128EEENSA_ILi64EEEEEENS_12float_e4m3_tENS5_IJlSB_lEEESJ_SK_NS4_8TiledMMAINS4_8MMA_AtomIJNS4_4SM904GMMA31MMA_64x128x32_F32E4M3E4M3_SS_TNILNSO_7ScaleInE1ELSQ_1EEEEEENS4_6LayoutINS5_IJNSA_ILi2EEESB_SB_EEENS5_IJSB_NSA_ILi0EEESW_EEEEENS5_IJNS4_10UnderscoreESZ_SZ_EEEEENS4_13SM90_TMA_LOADENS4_14ComposedLayoutINS4_7SwizzleILi2ELi4ELi3EEENS4_18smem_ptr_flag_bitsILi8EEENST_INS5_IJNSA_ILi8EEESH_EEENS5_IJSH_SB_EEEEEEEvNS4_8identityES12_S1C_vS1D_EENS_8epilogue10collective6detail29Sm90TmaWarpSpecializedAdapterINS1G_15DefaultEpilogueISJ_SK_SK_NS1F_6thread17LinearCombinationISJ_Li1EffLNS1K_9ScaleType4KindE0ELNS_15FloatRoundStyleE2ESJ_EENS1_15EpilogueDefaultEEEEEvvEEEEvNT_6ParamsE,"a",@progbits
	.sectionflags	@""
	.align	4
.nv.constant0._ZN7cutlass13device_kernelINS_4gemm6kernel13GemmUniversalIN4cute5tupleIJiiiiEEENS1_10collective13CollectiveMmaINS1_37MainloopSm90TmaGmmaWarpSpecializedFP8ILi3ENS5_IJNS4_1CILi1EEESB_SB_EEENS1_35KernelTmaWarpSpecializedCooperativeEEENS5_IJNSA_ILi256EEENSA_ILi128EEENSA_ILi64EEEEEENS_12float_e4m3_tENS5_IJlSB_lEEESJ_SK_NS4_8TiledMMAINS4_8MMA_AtomIJNS4_4SM904GMMA31MMA_64x128x32_F32E4M3E4M3_SS_TNILNSO_7ScaleInE1ELSQ_1EEEEEENS4_6LayoutINS5_IJNSA_ILi2EEESB_SB_EEENS5_IJSB_NSA_ILi0EEESW_EEEEENS5_IJNS4_10UnderscoreESZ_SZ_EEEEENS4_13SM90_TMA_LOADENS4_14ComposedLayoutINS4_7SwizzleILi2ELi4ELi3EEENS4_18smem_ptr_flag_bitsILi8EEENST_INS5_IJNSA_ILi8EEESH_EEENS5_IJSH_SB_EEEEEEEvNS4_8identityES12_S1C_vS1D_EENS_8epilogue10collective6detail29Sm90TmaWarpSpecializedAdapterINS1G_15DefaultEpilogueISJ_SK_SK_NS1F_6thread17LinearCombinationISJ_Li1EffLNS1K_9ScaleType4KindE0ELNS_15FloatRoundStyleE2ESJ_EENS1_15EpilogueDefaultEEEEEvvEEEEvNT_6ParamsE:
	.zero		1664


//--------------------- SYMBOLS --------------------------

	.type		.nv.reservedSmem.offset0,@object
	.size		.nv.reservedSmem.offset0,0x4
